	.target	sm_90a

	.elftype	@"ET_EXEC"


//--------------------- .note.nv.tkinfo           --------------------------
	.section	.note.nv.tkinfo,"",@"SHT_NOTE"
	.sectionflags	@"SHF_NOTE_NV_TKINFO"
	.tkinfo
        /*0018*/ 	.word	0x00000002
        /*0030*/ 	.string	""
        /*0030*/ 	.string	"ptxas"
        /*0030*/ 	.string	"Cuda compilation tools, release 13.0, V13.0.88"
        /*0030*/ 	.string	"Build cuda_13.0.r13.0/compiler.36424714_0"
        /*0030*/ 	.string	"-arch sm_90a -m 64 "



//--------------------- .note.nv.cuinfo           --------------------------
	.section	.note.nv.cuinfo,"",@"SHT_NOTE"
	.sectionflags	@"SHF_NOTE_NV_CUINFO"
        /*0018*/ 	.short	0x0002
        /*001a*/ 	.short	0x005a
        /*001c*/ 	.short	0x0082
	.zero		2


//--------------------- .nv.info                  --------------------------
	.section	.nv.info,"",@"SHT_CUDA_INFO"
	.align	4


	//----- nvinfo : EIATTR_REGCOUNT
	.align		4
        /*0000*/ 	.byte	0x04, 0x2f
        /*0002*/ 	.short	(.L_15 - .L_14)
	.align		4
.L_14:
        /*0004*/ 	.word	index@(_ZN7cutlass13device_kernelINS_4gemm6kernel13GemmUniversalIN4cute5tupleIJiiiiEEENS1_10collective13CollectiveMmaINS1_34MainloopSm90TmaGmmaWarpSpecializedILi25ENS5_IJNS4_1CILi2EEENSA_ILi1EEESC_EEENS1_32KernelTmaWarpSpecializedPingpongEEENS5_IJNSA_ILi64EEENSA_ILi80EEESG_EEEaNS5_IJlSC_lEEEaSJ_NS4_8TiledMMAINS4_8MMA_AtomIJNS4_4SM904GMMA26MMA_64x16x32_S32S8S8_SS_TNEEEENS4_6LayoutINS5_IJSC_SC_SC_EEENS5_IJNSA_ILi0EEESS_SS_EEEEENS5_IJNS4_10UnderscoreESV_SV_EEEEENS4_13SM90_TMA_LOADENS4_14ComposedLayoutINS4_7SwizzleILi2ELi4ELi3EEENS4_18smem_ptr_flag_bitsILi8EEENSQ_INS5_IJNSA_ILi8EEESG_EEENS5_IJSG_SC_EEEEEEEvNS4_8identityENS4_23SM90_TMA_LOAD_MULTICASTES18_vS19_EENS_8epilogue10collective6detail29Sm90TmaWarpSpecializedAdapterINS1D_15DefaultEpilogueIaSJ_SJ_NS1C_6thread17LinearCombinationIaLi1EiiLNS1H_9ScaleType4KindE0ELNS_15FloatRoundStyleE2EaEENS1_15EpilogueDefaultEEEEEvvEEEEvNT_6ParamsE)
        /*0008*/ 	.word	0x000000a8


	//----- nvinfo : EIATTR_FRAME_SIZE
	.align		4
.L_15:
        /*000c*/ 	.byte	0x04, 0x11
        /*000e*/ 	.short	(.L_17 - .L_16)
	.align		4
.L_16:
        /*0010*/ 	.word	index@(_ZN7cutlass13device_kernelINS_4gemm6kernel13GemmUniversalIN4cute5tupleIJiiiiEEENS1_10collective13CollectiveMmaINS1_34MainloopSm90TmaGmmaWarpSpecializedILi25ENS5_IJNS4_1CILi2EEENSA_ILi1EEESC_EEENS1_32KernelTmaWarpSpecializedPingpongEEENS5_IJNSA_ILi64EEENSA_ILi80EEESG_EEEaNS5_IJlSC_lEEEaSJ_NS4_8TiledMMAINS4_8MMA_AtomIJNS4_4SM904GMMA26MMA_64x16x32_S32S8S8_SS_TNEEEENS4_6LayoutINS5_IJSC_SC_SC_EEENS5_IJNSA_ILi0EEESS_SS_EEEEENS5_IJNS4_10UnderscoreESV_SV_EEEEENS4_13SM90_TMA_LOADENS4_14ComposedLayoutINS4_7SwizzleILi2ELi4ELi3EEENS4_18smem_ptr_flag_bitsILi8EEENSQ_INS5_IJNSA_ILi8EEESG_EEENS5_IJSG_SC_EEEEEEEvNS4_8identityENS4_23SM90_TMA_LOAD_MULTICASTES18_vS19_EENS_8epilogue10collective6detail29Sm90TmaWarpSpecializedAdapterINS1D_15DefaultEpilogueIaSJ_SJ_NS1C_6thread17LinearCombinationIaLi1EiiLNS1H_9ScaleType4KindE0ELNS_15FloatRoundStyleE2EaEENS1_15EpilogueDefaultEEEEEvvEEEEvNT_6ParamsE)
        /*0014*/ 	.word	0x00000008


	//----- nvinfo : EIATTR_MIN_STACK_SIZE
	.align		4
.L_17:
        /*0018*/ 	.byte	0x04, 0x12
        /*001a*/ 	.short	(.L_19 - .L_18)
	.align		4
.L_18:
        /*001c*/ 	.word	index@(_ZN7cutlass13device_kernelINS_4gemm6kernel13GemmUniversalIN4cute5tupleIJiiiiEEENS1_10collective13CollectiveMmaINS1_34MainloopSm90TmaGmmaWarpSpecializedILi25ENS5_IJNS4_1CILi2EEENSA_ILi1EEESC_EEENS1_32KernelTmaWarpSpecializedPingpongEEENS5_IJNSA_ILi64EEENSA_ILi80EEESG_EEEaNS5_IJlSC_lEEEaSJ_NS4_8TiledMMAINS4_8MMA_AtomIJNS4_4SM904GMMA26MMA_64x16x32_S32S8S8_SS_TNEEEENS4_6LayoutINS5_IJSC_SC_SC_EEENS5_IJNSA_ILi0EEESS_SS_EEEEENS5_IJNS4_10UnderscoreESV_SV_EEEEENS4_13SM90_TMA_LOADENS4_14ComposedLayoutINS4_7SwizzleILi2ELi4ELi3EEENS4_18smem_ptr_flag_bitsILi8EEENSQ_INS5_IJNSA_ILi8EEESG_EEENS5_IJSG_SC_EEEEEEEvNS4_8identityENS4_23SM90_TMA_LOAD_MULTICASTES18_vS19_EENS_8epilogue10collective6detail29Sm90TmaWarpSpecializedAdapterINS1D_15DefaultEpilogueIaSJ_SJ_NS1C_6thread17LinearCombinationIaLi1EiiLNS1H_9ScaleType4KindE0ELNS_15FloatRoundStyleE2EaEENS1_15EpilogueDefaultEEEEEvvEEEEvNT_6ParamsE)
        /*0020*/ 	.word	0x00000008
.L_19:


//--------------------- .nv.compat                --------------------------
	.section	.nv.compat,"",@"SHT_CUDA_COMPAT_INFO"
	.align	4
        /*0000*/ 	.byte	0x02, 0x09, 0x01, 0x00, 0x02, 0x02, 0x04, 0x00, 0x02, 0x05, 0x05, 0x00, 0x03, 0x07, 0x01, 0x01
        /*0010*/ 	.byte	0x02, 0x03, 0x01, 0x00, 0x02, 0x06, 0x01, 0x00, 0x04, 0x0b, 0x08, 0x00, 0x00, 0x00, 0x00, 0x00
        /*0020*/ 	.byte	0x00, 0x00, 0x00, 0x00


//--------------------- .nv.info._ZN7cutlass13device_kernelINS_4gemm6kernel13GemmUniversalIN4cute5tupleIJiiiiEEENS1_10collective13CollectiveMmaINS1_34MainloopSm90TmaGmmaWarpSpecializedILi25ENS5_IJNS4_1CILi2EEENSA_ILi1EEESC_EEENS1_32KernelTmaWarpSpecializedPingpongEEENS5_IJNSA_ILi64EEENSA_ILi80EEESG_EEEaNS5_IJlSC_lEEEaSJ_NS4_8TiledMMAINS4_8MMA_AtomIJNS4_4SM904GMMA26MMA_64x16x32_S32S8S8_SS_TNEEEENS4_6LayoutINS5_IJSC_SC_SC_EEENS5_IJNSA_ILi0EEESS_SS_EEEEENS5_IJNS4_10UnderscoreESV_SV_EEEEENS4_13SM90_TMA_LOADENS4_14ComposedLayoutINS4_7SwizzleILi2ELi4ELi3EEENS4_18smem_ptr_flag_bitsILi8EEENSQ_INS5_IJNSA_ILi8EEESG_EEENS5_IJSG_SC_EEEEEEEvNS4_8identityENS4_23SM90_TMA_LOAD_MULTICASTES18_vS19_EENS_8epilogue10collective6detail29Sm90TmaWarpSpecializedAdapterINS1D_15DefaultEpilogueIaSJ_SJ_NS1C_6thread17LinearCombinationIaLi1EiiLNS1H_9ScaleType4KindE0ELNS_15FloatRoundStyleE2EaEENS1_15EpilogueDefaultEEEEEvvEEEEvNT_6ParamsE --------------------------
	.section	.nv.info._ZN7cutlass13device_kernelINS_4gemm6kernel13GemmUniversalIN4cute5tupleIJiiiiEEENS1_10collective13CollectiveMmaINS1_34MainloopSm90TmaGmmaWarpSpecializedILi25ENS5_IJNS4_1CILi2EEENSA_ILi1EEESC_EEENS1_32KernelTmaWarpSpecializedPingpongEEENS5_IJNSA_ILi64EEENSA_ILi80EEESG_EEEaNS5_IJlSC_lEEEaSJ_NS4_8TiledMMAINS4_8MMA_AtomIJNS4_4SM904GMMA26MMA_64x16x32_S32S8S8_SS_TNEEEENS4_6LayoutINS5_IJSC_SC_SC_EEENS5_IJNSA_ILi0EEESS_SS_EEEEENS5_IJNS4_10UnderscoreESV_SV_EEEEENS4_13SM90_TMA_LOADENS4_14ComposedLayoutINS4_7SwizzleILi2ELi4ELi3EEENS4_18smem_ptr_flag_bitsILi8EEENSQ_INS5_IJNSA_ILi8EEESG_EEENS5_IJSG_SC_EEEEEEEvNS4_8identityENS4_23SM90_TMA_LOAD_MULTICASTES18_vS19_EENS_8epilogue10collective6detail29Sm90TmaWarpSpecializedAdapterINS1D_15DefaultEpilogueIaSJ_SJ_NS1C_6thread17LinearCombinationIaLi1EiiLNS1H_9ScaleType4KindE0ELNS_15FloatRoundStyleE2EaEENS1_15EpilogueDefaultEEEEEvvEEEEvNT_6ParamsE,"",@"SHT_CUDA_INFO"
	.sectionflags	@""
	.align	4


	//----- nvinfo : EIATTR_CUDA_API_VERSION
	.align		4
        /*0000*/ 	.byte	0x04, 0x37
        /*0002*/ 	.short	(.L_21 - .L_20)
.L_20:
        /*0004*/ 	.word	0x00000082


	//----- nvinfo : EIATTR_KPARAM_INFO
	.align		4
.L_21:
        /*0008*/ 	.byte	0x04, 0x17
        /*000a*/ 	.short	(.L_23 - .L_22)
.L_22:
        /*000c*/ 	.word	0x00000000
        /*0010*/ 	.short	0x0000
        /*0012*/ 	.short	0x0070
        /*0014*/ 	.byte	0x00, 0xf0, 0x01, 0x10


	//----- nvinfo : EIATTR_SPARSE_MMA_MASK
	.align		4
.L_23:
        /*0018*/ 	.byte	0x03, 0x50
        /*001a*/ 	.short	0x0000


	//----- nvinfo : EIATTR_MAXREG_COUNT
	.align		4
        /*001c*/ 	.byte	0x03, 0x1b
        /*001e*/ 	.short	0x00a8


	//----- nvinfo : EIATTR_NUM_BARRIERS
	.align		4
        /*0020*/ 	.byte	0x02, 0x4c
        /*0022*/ 	.byte	0x01
	.zero		1


	//----- nvinfo : EIATTR_EXTERNS
	.align		4
        /*0024*/ 	.byte	0x04, 0x0f
        /*0026*/ 	.short	(.L_25 - .L_24)


	//   ....[0]....
	.align		4
.L_24:
        /*0028*/ 	.word	index@(__assertfail)


	//----- nvinfo : EIATTR_ANNOTATIONS
	.align		4
.L_25:
        /*002c*/ 	.byte	0x04, 0x55
        /*002e*/ 	.short	(.L_27 - .L_26)


	//   ....[0]....
.L_26:
        /*0030*/ 	.word	0x00000001
        /*0034*/ 	.byte	0x80, 0x10, 0x00, 0x00, 0x01, 0x00, 0x00, 0x00, 0xf0, 0x4c, 0x00, 0x00, 0x01, 0x00, 0x00, 0x00
        /*0044*/ 	.byte	0x70, 0x59, 0x00, 0x00


	//----- nvinfo : EIATTR_MERCURY_ISA_VERSION
	.align		4
.L_27:
        /*0048*/ 	.byte	0x03, 0x5f
        /*004a*/ 	.short	0x0101


	//----- nvinfo : EIATTR_INT_WARP_WIDE_INSTR_OFFSETS
	.align		4
        /*004c*/ 	.byte	0x04, 0x31
        /*004e*/ 	.short	(.L_29 - .L_28)


	//   ....[0]....
.L_28:
        /*0050*/ 	.word	0x00000800


	//   ....[1]....
        /*0054*/ 	.word	0x00000830


	//   ....[2]....
        /*0058*/ 	.word	0x00000870


	//   ....[3]....
        /*005c*/ 	.word	0x000009a0


	//   ....[4]....
        /*0060*/ 	.word	0x000009b0


	//   ....[5]....
        /*0064*/ 	.word	0x000009c0


	//   ....[6]....
        /*0068*/ 	.word	0x00000a60


	//   ....[7]....
        /*006c*/ 	.word	0x00000aa0


	//   ....[8]....
        /*0070*/ 	.word	0x00002730


	//----- nvinfo : EIATTR_COOP_GROUP_MASK_REGIDS
	.align		4
.L_29:
        /*0074*/ 	.byte	0x04, 0x29
        /*0076*/ 	.short	(.L_31 - .L_30)


	//   ....[0]....
.L_30:
        /*0078*/ 	.word	0xffffffff


	//   ....[1]....
        /*007c*/ 	.word	0xffffffff


	//   ....[2]....
        /*0080*/ 	.word	0xffffffff


	//   ....[3]....
        /*0084*/ 	.word	0xffffffff


	//   ....[4]....
        /*0088*/ 	.word	0xffffffff


	//   ....[5]....
        /*008c*/ 	.word	0xffffffff


	//   ....[6]....
        /*0090*/ 	.word	0xffffffff


	//----- nvinfo : EIATTR_COOP_GROUP_INSTR_OFFSETS
	.align		4
.L_31:
        /*0094*/ 	.byte	0x04, 0x28
        /*0096*/ 	.short	(.L_33 - .L_32)


	//   ....[0]....
.L_32:
        /*0098*/ 	.word	0x00000070


	//   ....[1]....
        /*009c*/ 	.word	0x00000080


	//   ....[2]....
        /*00a0*/ 	.word	0x00000140


	//   ....[3]....
        /*00a4*/ 	.word	0x000005c0


	//   ....[4]....
        /*00a8*/ 	.word	0x00000600


	//   ....[5]....
        /*00ac*/ 	.word	0x000009e0


	//   ....[6]....
        /*00b0*/ 	.word	0x00000c20


	//----- nvinfo : EIATTR_REG_RECONFIG
	.align		4
.L_33:
        /*00b4*/ 	.byte	0x01, 0x54
	.zero		2


	//----- nvinfo : EIATTR_SYSCALL_OFFSETS
	.align		4
        /*00b8*/ 	.byte	0x04, 0x46
        /*00ba*/ 	.short	(.L_35 - .L_34)


	//   ....[0]....
.L_34:
        /*00bc*/ 	.word	0x00001b20


	//----- nvinfo : EIATTR_MBARRIER_INSTR_OFFSETS
	.align		4
.L_35:
        /*00c0*/ 	.byte	0x04, 0x39
        /*00c2*/ 	.short	(.L_37 - .L_36)


	//   ....[0]....
.L_36:
        /*00c4*/ 	.word	0x00000280
        /*00c8*/ 	.word	0x000000ff
        /*00cc*/ 	.word	0x00000000
        /*00d0*/ 	.short	0x0100
        /*00d2*/ 	.byte	0x08
	.zero		1


	//   ....[1]....
        /*00d4*/ 	.word	0x00000290
        /*00d8*/ 	.word	0x000000ff
        /*00dc*/ 	.word	0x000000c8
        /*00e0*/ 	.short	0x0100
        /*00e2*/ 	.byte	0x08
	.zero		1


	//   ....[2]....
        /*00e4*/ 	.word	0x000002a0
        /*00e8*/ 	.word	0x000000ff
        /*00ec*/ 	.word	0x00000008
        /*00f0*/ 	.short	0x0100
        /*00f2*/ 	.byte	0x08
	.zero		1


	//   ....[3]....
        /*00f4*/ 	.word	0x000002b0
        /*00f8*/ 	.word	0x000000ff
        /*00fc*/ 	.word	0x000000d0
        /*0100*/ 	.short	0x0100
        /*0102*/ 	.byte	0x08
	.zero		1


	//   ....[4]....
        /*0104*/ 	.word	0x000002c0
        /*0108*/ 	.word	0x000000ff
        /*010c*/ 	.word	0x00000010
        /*0110*/ 	.short	0x0100
        /*0112*/ 	.byte	0x08
	.zero		1


	//   ....[5]....
        /*0114*/ 	.word	0x000002d0
        /*0118*/ 	.word	0x000000ff
        /*011c*/ 	.word	0x000000d8
        /*0120*/ 	.short	0x0100
        /*0122*/ 	.byte	0x08
	.zero		1


	//   ....[6]....
        /*0124*/ 	.word	0x000002e0
        /*0128*/ 	.word	0x000000ff
        /*012c*/ 	.word	0x00000018
        /*0130*/ 	.short	0x0100
        /*0132*/ 	.byte	0x08
	.zero		1


	//   ....[7]....
        /*0134*/ 	.word	0x000002f0
        /*0138*/ 	.word	0x000000ff
        /*013c*/ 	.word	0x000000e0
        /*0140*/ 	.short	0x0100
        /*0142*/ 	.byte	0x08
	.zero		1


	//   ....[8]....
        /*0144*/ 	.word	0x00000300
        /*0148*/ 	.word	0x000000ff
        /*014c*/ 	.word	0x00000020
        /*0150*/ 	.short	0x0100
        /*0152*/ 	.byte	0x08
	.zero		1


	//   ....[9]....
        /*0154*/ 	.word	0x00000310
        /*0158*/ 	.word	0x000000ff
        /*015c*/ 	.word	0x000000e8
        /*0160*/ 	.short	0x0100
        /*0162*/ 	.byte	0x08
	.zero		1


	//   ....[10]....
        /*0164*/ 	.word	0x00000320
        /*0168*/ 	.word	0x000000ff
        /*016c*/ 	.word	0x00000028
        /*0170*/ 	.short	0x0100
        /*0172*/ 	.byte	0x08
	.zero		1


	//   ....[11]....
        /*0174*/ 	.word	0x00000330
        /*0178*/ 	.word	0x000000ff
        /*017c*/ 	.word	0x000000f0
        /*0180*/ 	.short	0x0100
        /*0182*/ 	.byte	0x08
	.zero		1


	//   ....[12]....
        /*0184*/ 	.word	0x00000340
        /*0188*/ 	.word	0x000000ff
        /*018c*/ 	.word	0x00000030
        /*0190*/ 	.short	0x0100
        /*0192*/ 	.byte	0x08
	.zero		1


	//   ....[13]....
        /*0194*/ 	.word	0x00000350
        /*0198*/ 	.word	0x000000ff
        /*019c*/ 	.word	0x000000f8
        /*01a0*/ 	.short	0x0100
        /*01a2*/ 	.byte	0x08
	.zero		1


	//   ....[14]....
        /*01a4*/ 	.word	0x00000360
        /*01a8*/ 	.word	0x000000ff
        /*01ac*/ 	.word	0x00000038
        /*01b0*/ 	.short	0x0100
        /*01b2*/ 	.byte	0x08
	.zero		1


	//   ....[15]....
        /*01b4*/ 	.word	0x00000370
        /*01b8*/ 	.word	0x000000ff
        /*01bc*/ 	.word	0x00000100
        /*01c0*/ 	.short	0x0100
        /*01c2*/ 	.byte	0x08
	.zero		1


	//   ....[16]....
        /*01c4*/ 	.word	0x00000380
        /*01c8*/ 	.word	0x000000ff
        /*01cc*/ 	.word	0x00000040
        /*01d0*/ 	.short	0x0100
        /*01d2*/ 	.byte	0x08
	.zero		1


	//   ....[17]....
        /*01d4*/ 	.word	0x00000390
        /*01d8*/ 	.word	0x000000ff
        /*01dc*/ 	.word	0x00000108
        /*01e0*/ 	.short	0x0100
        /*01e2*/ 	.byte	0x08
	.zero		1


	//   ....[18]....
        /*01e4*/ 	.word	0x000003a0
        /*01e8*/ 	.word	0x000000ff
        /*01ec*/ 	.word	0x00000048
        /*01f0*/ 	.short	0x0100
        /*01f2*/ 	.byte	0x08
	.zero		1


	//   ....[19]....
        /*01f4*/ 	.word	0x000003b0
        /*01f8*/ 	.word	0x000000ff
        /*01fc*/ 	.word	0x00000110
        /*0200*/ 	.short	0x0100
        /*0202*/ 	.byte	0x08
	.zero		1


	//   ....[20]....
        /*0204*/ 	.word	0x000003c0
        /*0208*/ 	.word	0x000000ff
        /*020c*/ 	.word	0x00000050
        /*0210*/ 	.short	0x0100
        /*0212*/ 	.byte	0x08
	.zero		1


	//   ....[21]....
        /*0214*/ 	.word	0x000003d0
        /*0218*/ 	.word	0x000000ff
        /*021c*/ 	.word	0x00000118
        /*0220*/ 	.short	0x0100
        /*0222*/ 	.byte	0x08
	.zero		1


	//   ....[22]....
        /*0224*/ 	.word	0x000003e0
        /*0228*/ 	.word	0x000000ff
        /*022c*/ 	.word	0x00000058
        /*0230*/ 	.short	0x0100
        /*0232*/ 	.byte	0x08
	.zero		1


	//   ....[23]....
        /*0234*/ 	.word	0x000003f0
        /*0238*/ 	.word	0x000000ff
        /*023c*/ 	.word	0x00000120
        /*0240*/ 	.short	0x0100
        /*0242*/ 	.byte	0x08
	.zero		1


	//   ....[24]....
        /*0244*/ 	.word	0x00000400
        /*0248*/ 	.word	0x000000ff
        /*024c*/ 	.word	0x00000060
        /*0250*/ 	.short	0x0100
        /*0252*/ 	.byte	0x08
	.zero		1


	//   ....[25]....
        /*0254*/ 	.word	0x00000410
        /*0258*/ 	.word	0x000000ff
        /*025c*/ 	.word	0x00000128
        /*0260*/ 	.short	0x0100
        /*0262*/ 	.byte	0x08
	.zero		1


	//   ....[26]....
        /*0264*/ 	.word	0x00000420
        /*0268*/ 	.word	0x000000ff
        /*026c*/ 	.word	0x00000068
        /*0270*/ 	.short	0x0100
        /*0272*/ 	.byte	0x08
	.zero		1


	//   ....[27]....
        /*0274*/ 	.word	0x00000430
        /*0278*/ 	.word	0x000000ff
        /*027c*/ 	.word	0x00000130
        /*0280*/ 	.short	0x0100
        /*0282*/ 	.byte	0x08
	.zero		1


	//   ....[28]....
        /*0284*/ 	.word	0x00000440
        /*0288*/ 	.word	0x000000ff
        /*028c*/ 	.word	0x00000070
        /*0290*/ 	.short	0x0100
        /*0292*/ 	.byte	0x08
	.zero		1


	//   ....[29]....
        /*0294*/ 	.word	0x00000450
        /*0298*/ 	.word	0x000000ff
        /*029c*/ 	.word	0x00000138
        /*02a0*/ 	.short	0x0100
        /*02a2*/ 	.byte	0x08
	.zero		1


	//   ....[30]....
        /*02a4*/ 	.word	0x00000460
        /*02a8*/ 	.word	0x000000ff
        /*02ac*/ 	.word	0x00000078
        /*02b0*/ 	.short	0x0100
        /*02b2*/ 	.byte	0x08
	.zero		1


	//   ....[31]....
        /*02b4*/ 	.word	0x00000470
        /*02b8*/ 	.word	0x000000ff
        /*02bc*/ 	.word	0x00000140
        /*02c0*/ 	.short	0x0100
        /*02c2*/ 	.byte	0x08
	.zero		1


	//   ....[32]....
        /*02c4*/ 	.word	0x00000480
        /*02c8*/ 	.word	0x000000ff
        /*02cc*/ 	.word	0x00000080
        /*02d0*/ 	.short	0x0100
        /*02d2*/ 	.byte	0x08
	.zero		1


	//   ....[33]....
        /*02d4*/ 	.word	0x00000490
        /*02d8*/ 	.word	0x000000ff
        /*02dc*/ 	.word	0x00000148
        /*02e0*/ 	.short	0x0100
        /*02e2*/ 	.byte	0x08
	.zero		1


	//   ....[34]....
        /*02e4*/ 	.word	0x000004a0
        /*02e8*/ 	.word	0x000000ff
        /*02ec*/ 	.word	0x00000088
        /*02f0*/ 	.short	0x0100
        /*02f2*/ 	.byte	0x08
	.zero		1


	//   ....[35]....
        /*02f4*/ 	.word	0x000004b0
        /*02f8*/ 	.word	0x000000ff
        /*02fc*/ 	.word	0x00000150
        /*0300*/ 	.short	0x0100
        /*0302*/ 	.byte	0x08
	.zero		1


	//   ....[36]....
        /*0304*/ 	.word	0x000004c0
        /*0308*/ 	.word	0x000000ff
        /*030c*/ 	.word	0x00000090
        /*0310*/ 	.short	0x0100
        /*0312*/ 	.byte	0x08
	.zero		1


	//   ....[37]....
        /*0314*/ 	.word	0x000004d0
        /*0318*/ 	.word	0x000000ff
        /*031c*/ 	.word	0x00000158
        /*0320*/ 	.short	0x0100
        /*0322*/ 	.byte	0x08
	.zero		1


	//   ....[38]....
        /*0324*/ 	.word	0x000004e0
        /*0328*/ 	.word	0x000000ff
        /*032c*/ 	.word	0x00000098
        /*0330*/ 	.short	0x0100
        /*0332*/ 	.byte	0x08
	.zero		1


	//   ....[39]....
        /*0334*/ 	.word	0x000004f0
        /*0338*/ 	.word	0x000000ff
        /*033c*/ 	.word	0x00000160
        /*0340*/ 	.short	0x0100
        /*0342*/ 	.byte	0x08
	.zero		1


	//   ....[40]....
        /*0344*/ 	.word	0x00000500
        /*0348*/ 	.word	0x000000ff
        /*034c*/ 	.word	0x000000a0
        /*0350*/ 	.short	0x0100
        /*0352*/ 	.byte	0x08
	.zero		1


	//   ....[41]....
        /*0354*/ 	.word	0x00000510
        /*0358*/ 	.word	0x000000ff
        /*035c*/ 	.word	0x00000168
        /*0360*/ 	.short	0x0100
        /*0362*/ 	.byte	0x08
	.zero		1


	//   ....[42]....
        /*0364*/ 	.word	0x00000520
        /*0368*/ 	.word	0x000000ff
        /*036c*/ 	.word	0x000000a8
        /*0370*/ 	.short	0x0100
        /*0372*/ 	.byte	0x08
	.zero		1


	//   ....[43]....
        /*0374*/ 	.word	0x00000530
        /*0378*/ 	.word	0x000000ff
        /*037c*/ 	.word	0x00000170
        /*0380*/ 	.short	0x0100
        /*0382*/ 	.byte	0x08
	.zero		1


	//   ....[44]....
        /*0384*/ 	.word	0x00000540
        /*0388*/ 	.word	0x000000ff
        /*038c*/ 	.word	0x000000b0
        /*0390*/ 	.short	0x0100
        /*0392*/ 	.byte	0x08
	.zero		1


	//   ....[45]....
        /*0394*/ 	.word	0x00000550
        /*0398*/ 	.word	0x000000ff
        /*039c*/ 	.word	0x00000178
        /*03a0*/ 	.short	0x0100
        /*03a2*/ 	.byte	0x08
	.zero		1


	//   ....[46]....
        /*03a4*/ 	.word	0x00000560
        /*03a8*/ 	.word	0x000000ff
        /*03ac*/ 	.word	0x000000b8
        /*03b0*/ 	.short	0x0100
        /*03b2*/ 	.byte	0x08
	.zero		1


	//   ....[47]....
        /*03b4*/ 	.word	0x00000570
        /*03b8*/ 	.word	0x000000ff
        /*03bc*/ 	.word	0x00000180
        /*03c0*/ 	.short	0x0100
        /*03c2*/ 	.byte	0x08
	.zero		1


	//   ....[48]....
        /*03c4*/ 	.word	0x00000580
        /*03c8*/ 	.word	0x000000ff
        /*03cc*/ 	.word	0x000000c0
        /*03d0*/ 	.short	0x0100
        /*03d2*/ 	.byte	0x08
	.zero		1


	//   ....[49]....
        /*03d4*/ 	.word	0x00000590
        /*03d8*/ 	.word	0x000000ff
        /*03dc*/ 	.word	0x00000188
        /*03e0*/ 	.short	0x0100
        /*03e2*/ 	.byte	0x08
	.zero		1


	//   ....[50]....
        /*03e4*/ 	.word	0x00000ad0
        /*03e8*/ 	.word	0x000000ff
        /*03ec*/ 	.word	0x000001c0
        /*03f0*/ 	.short	0x0100
        /*03f2*/ 	.byte	0x08
	.zero		1


	//   ....[51]....
        /*03f4*/ 	.word	0x00000b60
        /*03f8*/ 	.word	0x000000ff
        /*03fc*/ 	.word	0x000001c8
        /*0400*/ 	.short	0x0100
        /*0402*/ 	.byte	0x08
	.zero		1


	//   ....[52]....
        /*0404*/ 	.word	0x00000ba0
        /*0408*/ 	.word	0x000000ff
        /*040c*/ 	.word	0x000001a0
        /*0410*/ 	.short	0x0100
        /*0412*/ 	.byte	0x09
	.zero		1


	//   ....[53]....
        /*0414*/ 	.word	0x00000bb0
        /*0418*/ 	.word	0x000000ff
        /*041c*/ 	.word	0x000001a8
        /*0420*/ 	.short	0x0100
        /*0422*/ 	.byte	0x09
	.zero		1


	//   ....[54]....
        /*0424*/ 	.word	0x00000bc0
        /*0428*/ 	.word	0x000000ff
        /*042c*/ 	.word	0x000001b0
        /*0430*/ 	.short	0x0100
        /*0432*/ 	.byte	0x09
	.zero		1


	//   ....[55]....
        /*0434*/ 	.word	0x00000bd0
        /*0438*/ 	.word	0x000000ff
        /*043c*/ 	.word	0x000001b8
        /*0440*/ 	.short	0x0100
        /*0442*/ 	.byte	0x09
	.zero		1


	//   ....[56]....
        /*0444*/ 	.word	0x00001a00
        /*0448*/ 	.word	0x00000047
        /*044c*/ 	.word	0x00000000
        /*0450*/ 	.short	0x010a
        /*0452*/ 	.byte	0x2a
	.zero		1


	//   ....[57]....
        /*0454*/ 	.word	0x00001bb0
        /*0458*/ 	.word	0x00000003
        /*045c*/ 	.word	0x00000000
        /*0460*/ 	.short	0x010a
        /*0462*/ 	.byte	0x3f
	.zero		1


	//   ....[58]....
        /*0464*/ 	.word	0x00001bf0
        /*0468*/ 	.word	0x00000003
        /*046c*/ 	.word	0x00000000
        /*0470*/ 	.short	0x010a
        /*0472*/ 	.byte	0x3f
	.zero		1


	//   ....[59]....
        /*0474*/ 	.word	0x00002110
        /*0478*/ 	.word	0x000000ff
        /*047c*/ 	.word	0x00000000
        /*0480*/ 	.short	0x010a
        /*0482*/ 	.byte	0x04
	.zero		1


	//   ....[60]....
        /*0484*/ 	.word	0x00002150
        /*0488*/ 	.word	0x000000ff
        /*048c*/ 	.word	0x00000000
        /*0490*/ 	.short	0x010a
        /*0492*/ 	.byte	0x04
	.zero		1


	//   ....[61]....
        /*0494*/ 	.word	0x000025d0
        /*0498*/ 	.word	0x00000005
        /*049c*/ 	.word	0x00000000
        /*04a0*/ 	.short	0x0101
        /*04a2*/ 	.byte	0x3f
	.zero		1


	//   ....[62]....
        /*04a4*/ 	.word	0x000026d0
        /*04a8*/ 	.word	0x00000048
        /*04ac*/ 	.word	0x00000000
        /*04b0*/ 	.short	0x0101
        /*04b2*/ 	.byte	0x2f
	.zero		1


	//   ....[63]....
        /*04b4*/ 	.word	0x000027d0
        /*04b8*/ 	.word	0x00000003
        /*04bc*/ 	.word	0x00000000
        /*04c0*/ 	.short	0x0101
        /*04c2*/ 	.byte	0x3f
	.zero		1


	//   ....[64]....
        /*04c4*/ 	.word	0x00002890
        /*04c8*/ 	.word	0x00000047
        /*04cc*/ 	.word	0x00000010
        /*04d0*/ 	.short	0x010a
        /*04d2*/ 	.byte	0x2a
	.zero		1


	//   ....[65]....
        /*04d4*/ 	.word	0x00004d10
        /*04d8*/ 	.word	0x0000004a
        /*04dc*/ 	.word	0x00000000
        /*04e0*/ 	.short	0x0101
        /*04e2*/ 	.byte	0x2f
	.zero		1


	//   ....[66]....
        /*04e4*/ 	.word	0x000056c0
        /*04e8*/ 	.word	0x0000000d
        /*04ec*/ 	.word	0x000000c8
        /*04f0*/ 	.short	0x010a
        /*04f2*/ 	.byte	0x3f
	.zero		1


	//   ....[67]....
        /*04f4*/ 	.word	0x00005a80
        /*04f8*/ 	.word	0x00000004
        /*04fc*/ 	.word	0x000001c8
        /*0500*/ 	.short	0x0101
        /*0502*/ 	.byte	0x3f
	.zero		1


	//   ....[68]....
        /*0504*/ 	.word	0x00006210
        /*0508*/ 	.word	0x00000007
        /*050c*/ 	.word	0x00000000
        /*0510*/ 	.short	0x010a
        /*0512*/ 	.byte	0x3f
	.zero		1


	//   ....[69]....
        /*0514*/ 	.word	0x00006290
        /*0518*/ 	.word	0x00000009
        /*051c*/ 	.word	0x00000000
        /*0520*/ 	.short	0x010a
        /*0522*/ 	.byte	0x3f
	.zero		1


	//   ....[70]....
        /*0524*/ 	.word	0x00006320
        /*0528*/ 	.word	0x00000006
        /*052c*/ 	.word	0x00000000
        /*0530*/ 	.short	0x010a
        /*0532*/ 	.byte	0x3f
	.zero		1


	//   ....[71]....
        /*0534*/ 	.word	0x000063b0
        /*0538*/ 	.word	0x00000009
        /*053c*/ 	.word	0x00000000
        /*0540*/ 	.short	0x010a
        /*0542*/ 	.byte	0x3f
	.zero		1


	//   ....[72]....
        /*0544*/ 	.word	0x00006440
        /*0548*/ 	.word	0x00000006
        /*054c*/ 	.word	0x00000000
        /*0550*/ 	.short	0x010a
        /*0552*/ 	.byte	0x3f
	.zero		1


	//   ....[73]....
        /*0554*/ 	.word	0x000064d0
        /*0558*/ 	.word	0x00000009
        /*055c*/ 	.word	0x00000000
        /*0560*/ 	.short	0x010a
        /*0562*/ 	.byte	0x3f
	.zero		1


	//   ....[74]....
        /*0564*/ 	.word	0x00006560
        /*0568*/ 	.word	0x00000006
        /*056c*/ 	.word	0x00000000
        /*0570*/ 	.short	0x010a
        /*0572*/ 	.byte	0x3f
	.zero		1


	//   ....[75]....
        /*0574*/ 	.word	0x000065f0
        /*0578*/ 	.word	0x00000009
        /*057c*/ 	.word	0x00000000
        /*0580*/ 	.short	0x010a
        /*0582*/ 	.byte	0x3f
	.zero		1


	//   ....[76]....
        /*0584*/ 	.word	0x00006680
        /*0588*/ 	.word	0x00000006
        /*058c*/ 	.word	0x00000000
        /*0590*/ 	.short	0x010a
        /*0592*/ 	.byte	0x3f
	.zero		1


	//   ....[77]....
        /*0594*/ 	.word	0x00006710
        /*0598*/ 	.word	0x00000009
        /*059c*/ 	.word	0x00000000
        /*05a0*/ 	.short	0x010a
        /*05a2*/ 	.byte	0x3f
	.zero		1


	//   ....[78]....
        /*05a4*/ 	.word	0x000067a0
        /*05a8*/ 	.word	0x00000006
        /*05ac*/ 	.word	0x00000000
        /*05b0*/ 	.short	0x010a
        /*05b2*/ 	.byte	0x3f
	.zero		1


	//   ....[79]....
        /*05b4*/ 	.word	0x00006830
        /*05b8*/ 	.word	0x00000009
        /*05bc*/ 	.word	0x00000000
        /*05c0*/ 	.short	0x010a
        /*05c2*/ 	.byte	0x3f
	.zero		1


	//   ....[80]....
        /*05c4*/ 	.word	0x000068c0
        /*05c8*/ 	.word	0x00000006
        /*05cc*/ 	.word	0x00000000
        /*05d0*/ 	.short	0x010a
        /*05d2*/ 	.byte	0x3f
	.zero		1


	//   ....[81]....
        /*05d4*/ 	.word	0x00006950
        /*05d8*/ 	.word	0x00000009
        /*05dc*/ 	.word	0x00000000
        /*05e0*/ 	.short	0x010a
        /*05e2*/ 	.byte	0x3f
	.zero		1


	//   ....[82]....
        /*05e4*/ 	.word	0x000069e0
        /*05e8*/ 	.word	0x00000006
        /*05ec*/ 	.word	0x00000000
        /*05f0*/ 	.short	0x010a
        /*05f2*/ 	.byte	0x3f
	.zero		1


	//   ....[83]....
        /*05f4*/ 	.word	0x00006a70
        /*05f8*/ 	.word	0x00000009
        /*05fc*/ 	.word	0x00000000
        /*0600*/ 	.short	0x010a
        /*0602*/ 	.byte	0x3f
	.zero		1


	//   ....[84]....
        /*0604*/ 	.word	0x00006b00
        /*0608*/ 	.word	0x00000006
        /*060c*/ 	.word	0x00000000
        /*0610*/ 	.short	0x010a
        /*0612*/ 	.byte	0x3f
	.zero		1


	//   ....[85]....
        /*0614*/ 	.word	0x00006b90
        /*0618*/ 	.word	0x00000009
        /*061c*/ 	.word	0x00000000
        /*0620*/ 	.short	0x010a
        /*0622*/ 	.byte	0x3f
	.zero		1


	//   ....[86]....
        /*0624*/ 	.word	0x00006c20
        /*0628*/ 	.word	0x00000006
        /*062c*/ 	.word	0x00000000
        /*0630*/ 	.short	0x010a
        /*0632*/ 	.byte	0x3f
	.zero		1


	//   ....[87]....
        /*0634*/ 	.word	0x00006cb0
        /*0638*/ 	.word	0x00000009
        /*063c*/ 	.word	0x00000000
        /*0640*/ 	.short	0x010a
        /*0642*/ 	.byte	0x3f
	.zero		1


	//   ....[88]....
        /*0644*/ 	.word	0x00006d40
        /*0648*/ 	.word	0x00000006
        /*064c*/ 	.word	0x00000000
        /*0650*/ 	.short	0x010a
        /*0652*/ 	.byte	0x3f
	.zero		1


	//   ....[89]....
        /*0654*/ 	.word	0x00006dd0
        /*0658*/ 	.word	0x00000009
        /*065c*/ 	.word	0x00000000
        /*0660*/ 	.short	0x010a
        /*0662*/ 	.byte	0x3f
	.zero		1


	//   ....[90]....
        /*0664*/ 	.word	0x00006e60
        /*0668*/ 	.word	0x00000006
        /*066c*/ 	.word	0x00000000
        /*0670*/ 	.short	0x010a
        /*0672*/ 	.byte	0x3f
	.zero		1


	//   ....[91]....
        /*0674*/ 	.word	0x00006ef0
        /*0678*/ 	.word	0x00000009
        /*067c*/ 	.word	0x00000000
        /*0680*/ 	.short	0x010a
        /*0682*/ 	.byte	0x3f
	.zero		1


	//   ....[92]....
        /*0684*/ 	.word	0x00006f80
        /*0688*/ 	.word	0x00000003
        /*068c*/ 	.word	0x00000000
        /*0690*/ 	.short	0x010a
        /*0692*/ 	.byte	0x3f
	.zero		1


	//   ....[93]....
        /*0694*/ 	.word	0x00006fe0
        /*0698*/ 	.word	0x00000049
        /*069c*/ 	.word	0x00000000
        /*06a0*/ 	.short	0x010a
        /*06a2*/ 	.byte	0x3f
	.zero		1


	//   ....[94]....
        /*06a4*/ 	.word	0x00007030
        /*06a8*/ 	.word	0x00000003
        /*06ac*/ 	.word	0x00000000
        /*06b0*/ 	.short	0x010a
        /*06b2*/ 	.byte	0x3f
	.zero		1


	//   ....[95]....
        /*06b4*/ 	.word	0x00007090
        /*06b8*/ 	.word	0x00000005
        /*06bc*/ 	.word	0x00000000
        /*06c0*/ 	.short	0x010a
        /*06c2*/ 	.byte	0x3f
	.zero		1


	//   ....[96]....
        /*06c4*/ 	.word	0x000070e0
        /*06c8*/ 	.word	0x00000049
        /*06cc*/ 	.word	0x00000010
        /*06d0*/ 	.short	0x010a
        /*06d2*/ 	.byte	0x3f
	.zero		1


	//   ....[97]....
        /*06d4*/ 	.word	0x000071b0
        /*06d8*/ 	.word	0x0000000d
        /*06dc*/ 	.word	0x000000c8
        /*06e0*/ 	.short	0x010a
        /*06e2*/ 	.byte	0x3f
	.zero		1


	//   ....[98]....
        /*06e4*/ 	.word	0x00007280
        /*06e8*/ 	.word	0x00000007
        /*06ec*/ 	.word	0x00000000
        /*06f0*/ 	.short	0x010a
        /*06f2*/ 	.byte	0x3f
	.zero		1


	//   ....[99]....
        /*06f4*/ 	.word	0x000072d0
        /*06f8*/ 	.word	0x00000009
        /*06fc*/ 	.word	0x00000000
        /*0700*/ 	.short	0x010a
        /*0702*/ 	.byte	0x3f
	.zero		1


	//   ....[100]....
        /*0704*/ 	.word	0x00007320
        /*0708*/ 	.word	0x00000006
        /*070c*/ 	.word	0x00000000
        /*0710*/ 	.short	0x010a
        /*0712*/ 	.byte	0x3f
	.zero		1


	//   ....[101]....
        /*0714*/ 	.word	0x00007370
        /*0718*/ 	.word	0x00000009
        /*071c*/ 	.word	0x00000000
        /*0720*/ 	.short	0x010a
        /*0722*/ 	.byte	0x3f
	.zero		1


	//   ....[102]....
        /*0724*/ 	.word	0x000073c0
        /*0728*/ 	.word	0x00000006
        /*072c*/ 	.word	0x00000000
        /*0730*/ 	.short	0x010a
        /*0732*/ 	.byte	0x3f
	.zero		1


	//   ....[103]....
        /*0734*/ 	.word	0x00007410
        /*0738*/ 	.word	0x00000009
        /*073c*/ 	.word	0x00000000
        /*0740*/ 	.short	0x010a
        /*0742*/ 	.byte	0x3f
	.zero		1


	//   ....[104]....
        /*0744*/ 	.word	0x00007460
        /*0748*/ 	.word	0x00000006
        /*074c*/ 	.word	0x00000000
        /*0750*/ 	.short	0x010a
        /*0752*/ 	.byte	0x3f
	.zero		1


	//   ....[105]....
        /*0754*/ 	.word	0x000074b0
        /*0758*/ 	.word	0x00000009
        /*075c*/ 	.word	0x00000000
        /*0760*/ 	.short	0x010a
        /*0762*/ 	.byte	0x3f
	.zero		1


	//   ....[106]....
        /*0764*/ 	.word	0x00007500
        /*0768*/ 	.word	0x00000006
        /*076c*/ 	.word	0x00000000
        /*0770*/ 	.short	0x010a
        /*0772*/ 	.byte	0x3f
	.zero		1


	//   ....[107]....
        /*0774*/ 	.word	0x00007550
        /*0778*/ 	.word	0x00000009
        /*077c*/ 	.word	0x00000000
        /*0780*/ 	.short	0x010a
        /*0782*/ 	.byte	0x3f
	.zero		1


	//   ....[108]....
        /*0784*/ 	.word	0x000075a0
        /*0788*/ 	.word	0x00000006
        /*078c*/ 	.word	0x00000000
        /*0790*/ 	.short	0x010a
        /*0792*/ 	.byte	0x3f
	.zero		1


	//   ....[109]....
        /*0794*/ 	.word	0x000075f0
        /*0798*/ 	.word	0x00000009
        /*079c*/ 	.word	0x00000000
        /*07a0*/ 	.short	0x010a
        /*07a2*/ 	.byte	0x3f
	.zero		1


	//   ....[110]....
        /*07a4*/ 	.word	0x00007640
        /*07a8*/ 	.word	0x00000006
        /*07ac*/ 	.word	0x00000000
        /*07b0*/ 	.short	0x010a
        /*07b2*/ 	.byte	0x3f
	.zero		1


	//   ....[111]....
        /*07b4*/ 	.word	0x00007690
        /*07b8*/ 	.word	0x00000009
        /*07bc*/ 	.word	0x00000000
        /*07c0*/ 	.short	0x010a
        /*07c2*/ 	.byte	0x3f
	.zero		1


	//   ....[112]....
        /*07c4*/ 	.word	0x000076e0
        /*07c8*/ 	.word	0x00000006
        /*07cc*/ 	.word	0x00000000
        /*07d0*/ 	.short	0x010a
        /*07d2*/ 	.byte	0x3f
	.zero		1


	//   ....[113]....
        /*07d4*/ 	.word	0x00007730
        /*07d8*/ 	.word	0x00000009
        /*07dc*/ 	.word	0x00000000
        /*07e0*/ 	.short	0x010a
        /*07e2*/ 	.byte	0x3f
	.zero		1


	//   ....[114]....
        /*07e4*/ 	.word	0x00007780
        /*07e8*/ 	.word	0x00000006
        /*07ec*/ 	.word	0x00000000
        /*07f0*/ 	.short	0x010a
        /*07f2*/ 	.byte	0x3f
	.zero		1


	//   ....[115]....
        /*07f4*/ 	.word	0x000077d0
        /*07f8*/ 	.word	0x00000009
        /*07fc*/ 	.word	0x00000000
        /*0800*/ 	.short	0x010a
        /*0802*/ 	.byte	0x3f
	.zero		1


	//   ....[116]....
        /*0804*/ 	.word	0x00007820
        /*0808*/ 	.word	0x00000006
        /*080c*/ 	.word	0x00000000
        /*0810*/ 	.short	0x010a
        /*0812*/ 	.byte	0x3f
	.zero		1


	//   ....[117]....
        /*0814*/ 	.word	0x00007870
        /*0818*/ 	.word	0x00000009
        /*081c*/ 	.word	0x00000000
        /*0820*/ 	.short	0x010a
        /*0822*/ 	.byte	0x3f
	.zero		1


	//   ....[118]....
        /*0824*/ 	.word	0x000078c0
        /*0828*/ 	.word	0x00000006
        /*082c*/ 	.word	0x00000000
        /*0830*/ 	.short	0x010a
        /*0832*/ 	.byte	0x3f
	.zero		1


	//   ....[119]....
        /*0834*/ 	.word	0x00007910
        /*0838*/ 	.word	0x00000009
        /*083c*/ 	.word	0x00000000
        /*0840*/ 	.short	0x010a
        /*0842*/ 	.byte	0x3f
	.zero		1


	//   ....[120]....
        /*0844*/ 	.word	0x00007960
        /*0848*/ 	.word	0x00000006
        /*084c*/ 	.word	0x00000000
        /*0850*/ 	.short	0x010a
        /*0852*/ 	.byte	0x3f
	.zero		1


	//   ....[121]....
        /*0854*/ 	.word	0x000079b0
        /*0858*/ 	.word	0x00000009
        /*085c*/ 	.word	0x00000000
        /*0860*/ 	.short	0x010a
        /*0862*/ 	.byte	0x3f
	.zero		1


	//----- nvinfo : EIATTR_NUM_MBARRIERS
	.align		4
.L_37:
        /*0864*/ 	.byte	0x03, 0x38
        /*0866*/ 	.short	0x0038


	//----- nvinfo : EIATTR_EXIT_INSTR_OFFSETS
	.align		4
        /*0868*/ 	.byte	0x04, 0x1c
        /*086a*/ 	.short	(.L_39 - .L_38)


	//   ....[0]....
.L_38:
        /*086c*/ 	.word	0x000016c0


	//   ....[1]....
        /*0870*/ 	.word	0x00001720


	//   ....[2]....
        /*0874*/ 	.word	0x000053a0


	//   ....[3]....
        /*0878*/ 	.word	0x000053d0


	//   ....[4]....
        /*087c*/ 	.word	0x00006fd0


	//----- nvinfo : EIATTR_MAX_THREADS
	.align		4
.L_39:
        /*0880*/ 	.byte	0x04, 0x05
        /*0882*/ 	.short	(.L_41 - .L_40)
.L_40:
        /*0884*/ 	.word	0x00000180
        /*0888*/ 	.word	0x00000001
        /*088c*/ 	.word	0x00000001


	//----- nvinfo : EIATTR_CRS_STACK_SIZE
	.align		4
.L_41:
        /*0890*/ 	.byte	0x04, 0x1e
        /*0892*/ 	.short	(.L_43 - .L_42)
.L_42:
        /*0894*/ 	.word	0x00000000


	//----- nvinfo : EIATTR_CBANK_PARAM_SIZE
	.align		4
.L_43:
        /*0898*/ 	.byte	0x03, 0x19
        /*089a*/ 	.short	0x0470


	//----- nvinfo : EIATTR_PARAM_CBANK
	.align		4
        /*089c*/ 	.byte	0x04, 0x0a
        /*089e*/ 	.short	(.L_45 - .L_44)
	.align		4
.L_44:
        /*08a0*/ 	.word	index@(.nv.constant0._ZN7cutlass13device_kernelINS_4gemm6kernel13GemmUniversalIN4cute5tupleIJiiiiEEENS1_10collective13CollectiveMmaINS1_34MainloopSm90TmaGmmaWarpSpecializedILi25ENS5_IJNS4_1CILi2EEENSA_ILi1EEESC_EEENS1_32KernelTmaWarpSpecializedPingpongEEENS5_IJNSA_ILi64EEENSA_ILi80EEESG_EEEaNS5_IJlSC_lEEEaSJ_NS4_8TiledMMAINS4_8MMA_AtomIJNS4_4SM904GMMA26MMA_64x16x32_S32S8S8_SS_TNEEEENS4_6LayoutINS5_IJSC_SC_SC_EEENS5_IJNSA_ILi0EEESS_SS_EEEEENS5_IJNS4_10UnderscoreESV_SV_EEEEENS4_13SM90_TMA_LOADENS4_14ComposedLayoutINS4_7SwizzleILi2ELi4ELi3EEENS4_18smem_ptr_flag_bitsILi8EEENSQ_INS5_IJNSA_ILi8EEESG_EEENS5_IJSG_SC_EEEEEEEvNS4_8identityENS4_23SM90_TMA_LOAD_MULTICASTES18_vS19_EENS_8epilogue10collective6detail29Sm90TmaWarpSpecializedAdapterINS1D_15DefaultEpilogueIaSJ_SJ_NS1C_6thread17LinearCombinationIaLi1EiiLNS1H_9ScaleType4KindE0ELNS_15FloatRoundStyleE2EaEENS1_15EpilogueDefaultEEEEEvvEEEEvNT_6ParamsE)
        /*08a4*/ 	.short	0x0210
        /*08a6*/ 	.short	0x0470


	//----- nvinfo : EIATTR_SW_WAR
	.align		4
.L_45:
        /*08a8*/ 	.byte	0x04, 0x36
        /*08aa*/ 	.short	(.L_47 - .L_46)
.L_46:
        /*08ac*/ 	.word	0x00000008
.L_47:


//--------------------- .nv.callgraph             --------------------------
	.section	.nv.callgraph,"",@"SHT_CUDA_CALLGRAPH"
	.align	4
	.sectionentsize	8
	.align		4
        /*0000*/ 	.word	0x00000000
	.align		4
        /*0004*/ 	.word	0xffffffff
	.align		4
        /*0008*/ 	.word	index@(_ZN7cutlass13device_kernelINS_4gemm6kernel13GemmUniversalIN4cute5tupleIJiiiiEEENS1_10collective13CollectiveMmaINS1_34MainloopSm90TmaGmmaWarpSpecializedILi25ENS5_IJNS4_1CILi2EEENSA_ILi1EEESC_EEENS1_32KernelTmaWarpSpecializedPingpongEEENS5_IJNSA_ILi64EEENSA_ILi80EEESG_EEEaNS5_IJlSC_lEEEaSJ_NS4_8TiledMMAINS4_8MMA_AtomIJNS4_4SM904GMMA26MMA_64x16x32_S32S8S8_SS_TNEEEENS4_6LayoutINS5_IJSC_SC_SC_EEENS5_IJNSA_ILi0EEESS_SS_EEEEENS5_IJNS4_10UnderscoreESV_SV_EEEEENS4_13SM90_TMA_LOADENS4_14ComposedLayoutINS4_7SwizzleILi2ELi4ELi3EEENS4_18smem_ptr_flag_bitsILi8EEENSQ_INS5_IJNSA_ILi8EEESG_EEENS5_IJSG_SC_EEEEEEEvNS4_8identityENS4_23SM90_TMA_LOAD_MULTICASTES18_vS19_EENS_8epilogue10collective6detail29Sm90TmaWarpSpecializedAdapterINS1D_15DefaultEpilogueIaSJ_SJ_NS1C_6thread17LinearCombinationIaLi1EiiLNS1H_9ScaleType4KindE0ELNS_15FloatRoundStyleE2EaEENS1_15EpilogueDefaultEEEEEvvEEEEvNT_6ParamsE)
	.align		4
        /*000c*/ 	.word	index@(__assertfail)
	.align		4
        /*0010*/ 	.word	0x00000000
	.align		4
        /*0014*/ 	.word	0xfffffffe
	.align		4
        /*0018*/ 	.word	0x00000000
	.align		4
        /*001c*/ 	.word	0xfffffffd
	.align		4
        /*0020*/ 	.word	0x00000000
	.align		4
        /*0024*/ 	.word	0xfffffffc


//--------------------- .nv.constant4             --------------------------
	.section	.nv.constant4,"a",@progbits
	.align	8
	.align		8
.nv.constant4:
        /*0000*/ 	.dword	__assertfail
	.align		8
        /*0008*/ 	.dword	__unnamed_1
	.align		8
        /*0010*/ 	.dword	_ZN39_INTERNAL_293afa0b_4_k_cu_8cb45d5e_49674cuda3std3__45__cpo5beginE
	.align		8
        /*0018*/ 	.dword	_ZN39_INTERNAL_293afa0b_4_k_cu_8cb45d5e_49674cuda3std3__45__cpo3endE
	.align		8
        /*0020*/ 	.dword	_ZN39_INTERNAL_293afa0b_4_k_cu_8cb45d5e_49674cuda3std3__45__cpo6cbeginE
	.align		8
        /*0028*/ 	.dword	_ZN39_INTERNAL_293afa0b_4_k_cu_8cb45d5e_49674cuda3std3__45__cpo4cendE
	.align		8
        /*0030*/ 	.dword	_ZN39_INTERNAL_293afa0b_4_k_cu_8cb45d5e_49674cuda3std3__441_GLOBAL__N__293afa0b_4_k_cu_8cb45d5e_49676ignoreE
	.align		8
        /*0038*/ 	.dword	_ZN39_INTERNAL_293afa0b_4_k_cu_8cb45d5e_49674cuda3std3__419piecewise_constructE
	.align		8
        /*0040*/ 	.dword	_ZN39_INTERNAL_293afa0b_4_k_cu_8cb45d5e_49674cuda3std3__48in_placeE
	.align		8
        /*0048*/ 	.dword	_ZN39_INTERNAL_293afa0b_4_k_cu_8cb45d5e_49674cuda3std6ranges3__45__cpo4swapE
	.align		8
        /*0050*/ 	.dword	_ZN39_INTERNAL_293afa0b_4_k_cu_8cb45d5e_49674cuda3std6ranges3__45__cpo9iter_moveE
	.align		8
        /*0058*/ 	.dword	_ZN39_INTERNAL_293afa0b_4_k_cu_8cb45d5e_49674cute7productE
	.align		8
        /*0060*/ 	.dword	_ZN39_INTERNAL_293afa0b_4_k_cu_8cb45d5e_49674cute1_E
	.align		8
        /*0068*/ 	.dword	$str$22
	.align		8
        /*0070*/ 	.dword	$str$23


//--------------------- .text._ZN7cutlass13device_kernelINS_4gemm6kernel13GemmUniversalIN4cute5tupleIJiiiiEEENS1_10collective13CollectiveMmaINS1_34MainloopSm90TmaGmmaWarpSpecializedILi25ENS5_IJNS4_1CILi2EEENSA_ILi1EEESC_EEENS1_32KernelTmaWarpSpecializedPingpongEEENS5_IJNSA_ILi64EEENSA_ILi80EEESG_EEEaNS5_IJlSC_lEEEaSJ_NS4_8TiledMMAINS4_8MMA_AtomIJNS4_4SM904GMMA26MMA_64x16x32_S32S8S8_SS_TNEEEENS4_6LayoutINS5_IJSC_SC_SC_EEENS5_IJNSA_ILi0EEESS_SS_EEEEENS5_IJNS4_10UnderscoreESV_SV_EEEEENS4_13SM90_TMA_LOADENS4_14ComposedLayoutINS4_7SwizzleILi2ELi4ELi3EEENS4_18smem_ptr_flag_bitsILi8EEENSQ_INS5_IJNSA_ILi8EEESG_EEENS5_IJSG_SC_EEEEEEEvNS4_8identityENS4_23SM90_TMA_LOAD_MULTICASTES18_vS19_EENS_8epilogue10collective6detail29Sm90TmaWarpSpecializedAdapterINS1D_15DefaultEpilogueIaSJ_SJ_NS1C_6thread17LinearCombinationIaLi1EiiLNS1H_9ScaleType4KindE0ELNS_15FloatRoundStyleE2EaEENS1_15EpilogueDefaultEEEEEvvEEEEvNT_6ParamsE --------------------------
	.section	.text._ZN7cutlass13device_kernelINS_4gemm6kernel13GemmUniversalIN4cute5tupleIJiiiiEEENS1_10collective13CollectiveMmaINS1_34MainloopSm90TmaGmmaWarpSpecializedILi25ENS5_IJNS4_1CILi2EEENSA_ILi1EEESC_EEENS1_32KernelTmaWarpSpecializedPingpongEEENS5_IJNSA_ILi64EEENSA_ILi80EEESG_EEEaNS5_IJlSC_lEEEaSJ_NS4_8TiledMMAINS4_8MMA_AtomIJNS4_4SM904GMMA26MMA_64x16x32_S32S8S8_SS_TNEEEENS4_6LayoutINS5_IJSC_SC_SC_EEENS5_IJNSA_ILi0EEESS_SS_EEEEENS5_IJNS4_10UnderscoreESV_SV_EEEEENS4_13SM90_TMA_LOADENS4_14ComposedLayoutINS4_7SwizzleILi2ELi4ELi3EEENS4_18smem_ptr_flag_bitsILi8EEENSQ_INS5_IJNSA_ILi8EEESG_EEENS5_IJSG_SC_EEEEEEEvNS4_8identityENS4_23SM90_TMA_LOAD_MULTICASTES18_vS19_EENS_8epilogue10collective6detail29Sm90TmaWarpSpecializedAdapterINS1D_15DefaultEpilogueIaSJ_SJ_NS1C_6thread17LinearCombinationIaLi1EiiLNS1H_9ScaleType4KindE0ELNS_15FloatRoundStyleE2EaEENS1_15EpilogueDefaultEEEEEvvEEEEvNT_6ParamsE,"ax",@progbits
	.align	128
.text._ZN7cutlass13device_kernelINS_4gemm6kernel13GemmUniversalIN4cute5tupleIJiiiiEEENS1_10collective13CollectiveMmaINS1_34MainloopSm90TmaGmmaWarpSpecializedILi25ENS5_IJNS4_1CILi2EEENSA_ILi1EEESC_EEENS1_32KernelTmaWarpSpecializedPingpongEEENS5_IJNSA_ILi64EEENSA_ILi80EEESG_EEEaNS5_IJlSC_lEEEaSJ_NS4_8TiledMMAINS4_8MMA_AtomIJNS4_4SM904GMMA26MMA_64x16x32_S32S8S8_SS_TNEEEENS4_6LayoutINS5_IJSC_SC_SC_EEENS5_IJNSA_ILi0EEESS_SS_EEEEENS5_IJNS4_10UnderscoreESV_SV_EEEEENS4_13SM90_TMA_LOADENS4_14ComposedLayoutINS4_7SwizzleILi2ELi4ELi3EEENS4_18smem_ptr_flag_bitsILi8EEENSQ_INS5_IJNSA_ILi8EEESG_EEENS5_IJSG_SC_EEEEEEEvNS4_8identityENS4_23SM90_TMA_LOAD_MULTICASTES18_vS19_EENS_8epilogue10collective6detail29Sm90TmaWarpSpecializedAdapterINS1D_15DefaultEpilogueIaSJ_SJ_NS1C_6thread17LinearCombinationIaLi1EiiLNS1H_9ScaleType4KindE0ELNS_15FloatRoundStyleE2EaEENS1_15EpilogueDefaultEEEEEvvEEEEvNT_6ParamsE:
        .type           _ZN7cutlass13device_kernelINS_4gemm6kernel13GemmUniversalIN4cute5tupleIJiiiiEEENS1_10collective13CollectiveMmaINS1_34MainloopSm90TmaGmmaWarpSpecializedILi25ENS5_IJNS4_1CILi2EEENSA_ILi1EEESC_EEENS1_32KernelTmaWarpSpecializedPingpongEEENS5_IJNSA_ILi64EEENSA_ILi80EEESG_EEEaNS5_IJlSC_lEEEaSJ_NS4_8TiledMMAINS4_8MMA_AtomIJNS4_4SM904GMMA26MMA_64x16x32_S32S8S8_SS_TNEEEENS4_6LayoutINS5_IJSC_SC_SC_EEENS5_IJNSA_ILi0EEESS_SS_EEEEENS5_IJNS4_10UnderscoreESV_SV_EEEEENS4_13SM90_TMA_LOADENS4_14ComposedLayoutINS4_7SwizzleILi2ELi4ELi3EEENS4_18smem_ptr_flag_bitsILi8EEENSQ_INS5_IJNSA_ILi8EEESG_EEENS5_IJSG_SC_EEEEEEEvNS4_8identityENS4_23SM90_TMA_LOAD_MULTICASTES18_vS19_EENS_8epilogue10collective6detail29Sm90TmaWarpSpecializedAdapterINS1D_15DefaultEpilogueIaSJ_SJ_NS1C_6thread17LinearCombinationIaLi1EiiLNS1H_9ScaleType4KindE0ELNS_15FloatRoundStyleE2EaEENS1_15EpilogueDefaultEEEEEvvEEEEvNT_6ParamsE,@function
        .size           _ZN7cutlass13device_kernelINS_4gemm6kernel13GemmUniversalIN4cute5tupleIJiiiiEEENS1_10collective13CollectiveMmaINS1_34MainloopSm90TmaGmmaWarpSpecializedILi25ENS5_IJNS4_1CILi2EEENSA_ILi1EEESC_EEENS1_32KernelTmaWarpSpecializedPingpongEEENS5_IJNSA_ILi64EEENSA_ILi80EEESG_EEEaNS5_IJlSC_lEEEaSJ_NS4_8TiledMMAINS4_8MMA_AtomIJNS4_4SM904GMMA26MMA_64x16x32_S32S8S8_SS_TNEEEENS4_6LayoutINS5_IJSC_SC_SC_EEENS5_IJNSA_ILi0EEESS_SS_EEEEENS5_IJNS4_10UnderscoreESV_SV_EEEEENS4_13SM90_TMA_LOADENS4_14ComposedLayoutINS4_7SwizzleILi2ELi4ELi3EEENS4_18smem_ptr_flag_bitsILi8EEENSQ_INS5_IJNSA_ILi8EEESG_EEENS5_IJSG_SC_EEEEEEEvNS4_8identityENS4_23SM90_TMA_LOAD_MULTICASTES18_vS19_EENS_8epilogue10collective6detail29Sm90TmaWarpSpecializedAdapterINS1D_15DefaultEpilogueIaSJ_SJ_NS1C_6thread17LinearCombinationIaLi1EiiLNS1H_9ScaleType4KindE0ELNS_15FloatRoundStyleE2EaEENS1_15EpilogueDefaultEEEEEvvEEEEvNT_6ParamsE,(.L_x_200 - _ZN7cutlass13device_kernelINS_4gemm6kernel13GemmUniversalIN4cute5tupleIJiiiiEEENS1_10collective13CollectiveMmaINS1_34MainloopSm90TmaGmmaWarpSpecializedILi25ENS5_IJNS4_1CILi2EEENSA_ILi1EEESC_EEENS1_32KernelTmaWarpSpecializedPingpongEEENS5_IJNSA_ILi64EEENSA_ILi80EEESG_EEEaNS5_IJlSC_lEEEaSJ_NS4_8TiledMMAINS4_8MMA_AtomIJNS4_4SM904GMMA26MMA_64x16x32_S32S8S8_SS_TNEEEENS4_6LayoutINS5_IJSC_SC_SC_EEENS5_IJNSA_ILi0EEESS_SS_EEEEENS5_IJNS4_10UnderscoreESV_SV_EEEEENS4_13SM90_TMA_LOADENS4_14ComposedLayoutINS4_7SwizzleILi2ELi4ELi3EEENS4_18smem_ptr_flag_bitsILi8EEENSQ_INS5_IJNSA_ILi8EEESG_EEENS5_IJSG_SC_EEEEEEEvNS4_8identityENS4_23SM90_TMA_LOAD_MULTICASTES18_vS19_EENS_8epilogue10collective6detail29Sm90TmaWarpSpecializedAdapterINS1D_15DefaultEpilogueIaSJ_SJ_NS1C_6thread17LinearCombinationIaLi1EiiLNS1H_9ScaleType4KindE0ELNS_15FloatRoundStyleE2EaEENS1_15EpilogueDefaultEEEEEvvEEEEvNT_6ParamsE)
        .other          _ZN7cutlass13device_kernelINS_4gemm6kernel13GemmUniversalIN4cute5tupleIJiiiiEEENS1_10collective13CollectiveMmaINS1_34MainloopSm90TmaGmmaWarpSpecializedILi25ENS5_IJNS4_1CILi2EEENSA_ILi1EEESC_EEENS1_32KernelTmaWarpSpecializedPingpongEEENS5_IJNSA_ILi64EEENSA_ILi80EEESG_EEEaNS5_IJlSC_lEEEaSJ_NS4_8TiledMMAINS4_8MMA_AtomIJNS4_4SM904GMMA26MMA_64x16x32_S32S8S8_SS_TNEEEENS4_6LayoutINS5_IJSC_SC_SC_EEENS5_IJNSA_ILi0EEESS_SS_EEEEENS5_IJNS4_10UnderscoreESV_SV_EEEEENS4_13SM90_TMA_LOADENS4_14ComposedLayoutINS4_7SwizzleILi2ELi4ELi3EEENS4_18smem_ptr_flag_bitsILi8EEENSQ_INS5_IJNSA_ILi8EEESG_EEENS5_IJSG_SC_EEEEEEEvNS4_8identityENS4_23SM90_TMA_LOAD_MULTICASTES18_vS19_EENS_8epilogue10collective6detail29Sm90TmaWarpSpecializedAdapterINS1D_15DefaultEpilogueIaSJ_SJ_NS1C_6thread17LinearCombinationIaLi1EiiLNS1H_9ScaleType4KindE0ELNS_15FloatRoundStyleE2EaEENS1_15EpilogueDefaultEEEEEvvEEEEvNT_6ParamsE,@"STO_CUDA_ENTRY STV_DEFAULT"
_ZN7cutlass13device_kernelINS_4gemm6kernel13GemmUniversalIN4cute5tupleIJiiiiEEENS1_10collective13CollectiveMmaINS1_34MainloopSm90TmaGmmaWarpSpecializedILi25ENS5_IJNS4_1CILi2EEENSA_ILi1EEESC_EEENS1_32KernelTmaWarpSpecializedPingpongEEENS5_IJNSA_ILi64EEENSA_ILi80EEESG_EEEaNS5_IJlSC_lEEEaSJ_NS4_8TiledMMAINS4_8MMA_AtomIJNS4_4SM904GMMA26MMA_64x16x32_S32S8S8_SS_TNEEEENS4_6LayoutINS5_IJSC_SC_SC_EEENS5_IJNSA_ILi0EEESS_SS_EEEEENS5_IJNS4_10UnderscoreESV_SV_EEEEENS4_13SM90_TMA_LOADENS4_14ComposedLayoutINS4_7SwizzleILi2ELi4ELi3EEENS4_18smem_ptr_flag_bitsILi8EEENSQ_INS5_IJNSA_ILi8EEESG_EEENS5_IJSG_SC_EEEEEEEvNS4_8identityENS4_23SM90_TMA_LOAD_MULTICASTES18_vS19_EENS_8epilogue10collective6detail29Sm90TmaWarpSpecializedAdapterINS1D_15DefaultEpilogueIaSJ_SJ_NS1C_6thread17LinearCombinationIaLi1EiiLNS1H_9ScaleType4KindE0ELNS_15FloatRoundStyleE2EaEENS1_15EpilogueDefaultEEEEEvvEEEEvNT_6ParamsE:
[----:B------:R-:W0:Y:S02]  /*0000*/  LDC R1, c[0x0][0x28] ;  /* 0x00000a00ff017b82 */ /* 0x000e240000000800 */
[----:B0-----:R-:W-:Y:S01]  /*0010*/  VIADD R1, R1, 0xfffffff8 ;  /* 0xfffffff801017836 */ /* 0x001fe20000000000 */
[----:B------:R-:W0:Y:S01]  /*0020*/  S2R R4, SR_TID.X ;  /* 0x0000000000047919 */ /* 0x000e220000002100 */
[----:B------:R-:W-:Y:S01]  /*0030*/  ELECT P0, URZ, PT ;  /* 0x00000000003f782f */ /* 0x000fe20003800000 */
[----:B------:R-:W-:Y:S01]  /*0040*/  BSSY B0, `(.L_x_0) ;  /* 0x000000f000007945 */ /* 0x000fe20003800000 */
[--C-:B0-----:R-:W-:Y:S02]  /*0050*/  SHF.R.U32.HI R2, RZ, 0x5, R4.reuse ;  /* 0x00000005ff027819 */ /* 0x101fe40000011604 */
[----:B------:R-:W-:-:S03]  /*0060*/  SHF.R.U32.HI R7, RZ, 0x7, R4 ;  /* 0x00000007ff077819 */ /* 0x000fc60000011604 */
[----:B------:R-:W0:Y:S04]  /*0070*/  SHFL.IDX PT, R5, R2, RZ, 0x1f ;  /* 0x00001fff02057589 */ /* 0x000e2800000e0000 */
[----:B------:R1:W2:Y:S01]  /*0080*/  SHFL.IDX PT, R10, R7, RZ, 0x1f ;  /* 0x00001fff070a7589 */ /* 0x0002a200000e0000 */
[----:B0-----:R-:W-:-:S13]  /*0090*/  ISETP.NE.OR P0, PT, R5, RZ, !P0 ;  /* 0x000000ff0500720c */ /* 0x001fda0004705670 */
[----:B-12---:R-:W-:Y:S05]  /*00a0*/  @P0 BRA `(.L_x_1) ;  /* 0x0000000000200947 */ /* 0x006fea0003800000 */
[----:B------:R-:W-:Y:S02]  /*00b0*/  ULDC.64 UR4, c[0x0][0x198] ;  /* 0x0000660000047ab9 */ /* 0x000fe40000000a00 */
[----:B------:R-:W-:Y:S02]  /*00c0*/  UIADD3 UR6, UP0, UR4, 0xf0, URZ ;  /* 0x000000f004067890 */ /* 0x000fe4000ff1e03f */
[----:B------:R-:W-:Y:S02]  /*00d0*/  UIADD3 UR4, UP1, UR4, 0x1f0, URZ ;  /* 0x000001f004047890 */ /* 0x000fe4000ff3e03f */
[----:B------:R-:W-:Y:S02]  /*00e0*/  UIADD3.X UR7, URZ, UR5, URZ, UP0, !UPT ;  /* 0x000000053f077290 */ /* 0x000fe400087fe43f */
[----:B------:R-:W-:-:S07]  /*00f0*/  UIADD3.X UR5, URZ, UR5, URZ, UP1, !UPT ;  /* 0x000000053f057290 */ /* 0x000fce0008ffe43f */
[----:B------:R0:W-:Y:S02]  /*0100*/  UTMACCTL.PF [UR6] ;  /* 0x00000000060079b9 */ /* 0x0001e40008040000 */
[----:B------:R0:W-:Y:S02]  /*0110*/  UTMACCTL.PF [UR4] ;  /* 0x00000000040079b9 */ /* 0x0001e40008040000 */
[----:B0-----:R-:W-:Y:S01]  /*0120*/  NOP ;  /* 0x0000000000007918 */ /* 0x001fe20000000000 */
.L_x_1:
[----:B------:R-:W-:Y:S05]  /*0130*/  BSYNC B0 ;  /* 0x0000000000007941 */ /* 0x000fea0003800000 */
.L_x_0:
[----:B------:R-:W0:Y:S01]  /*0140*/  SHFL.IDX PT, R8, R2, RZ, 0x1f ;  /* 0x00001fff02087589 */ /* 0x000e2200000e0000 */
[----:B------:R-:W-:-:S04]  /*0150*/  SHF.R.S32.HI R3, RZ, 0x1f, R4 ;  /* 0x0000001fff037819 */ /* 0x000fc80000011404 */
[----:B------:R-:W-:Y:S02]  /*0160*/  LEA.HI R3, R3, R4, RZ, 0x7 ;  /* 0x0000000403037211 */ /* 0x000fe400078f38ff */
[----:B0-----:R-:W-:-:S13]  /*0170*/  ISETP.NE.AND P0, PT, R8, RZ, PT ;  /* 0x000000ff0800720c */ /* 0x001fda0003f05270 */
[----:B------:R-:W-:Y:S05]  /*0180*/  @P0 BRA `(.L_x_2) ;  /* 0x00000004000c0947 */ /* 0x000fea0003800000 */
[----:B------:R-:W-:Y:S01]  /*0190*/  ELECT P0, URZ, PT ;  /* 0x00000000003f782f */ /* 0x000fe20003800000 */
[----:B------:R-:W-:-:S12]  /*01a0*/  BSSY B0, `(.L_x_2) ;  /* 0x0000041000007945 */ /* 0x000fd80003800000 */
[----:B------:R-:W-:Y:S05]  /*01b0*/  @!P0 BRA `(.L_x_3) ;  /* 0x0000000000fc8947 */ /* 0x000fea0003800000 */
[----:B------:R-:W0:Y:S01]  /*01c0*/  S2UR UR8, SR_CgaCtaId ;  /* 0x00000000000879c3 */ /* 0x000e220000008800 */
[----:B------:R-:W-:Y:S01]  /*01d0*/  UMOV UR4, 0x400 ;  /* 0x0000040000047882 */ /* 0x000fe20000000000 */
[----:B------:R-:W-:Y:S01]  /*01e0*/  UMOV UR5, 0x1 ;  /* 0x0000000100057882 */ /* 0x000fe20000000000 */
[----:B------:R-:W-:Y:S02]  /*01f0*/  UMOV UR6, 0x2 ;  /* 0x0000000200067882 */ /* 0x000fe40000000000 */
[----:B------:R-:W-:-:S04]  /*0200*/  UIADD3 UR6, -UR6, 0x100000, URZ ;  /* 0x0010000006067890 */ /* 0x000fc8000fffe13f */
[----:B------:R-:W-:Y:S02]  /*0210*/  USHF.L.U32 UR7, UR6, 0xb, URZ ;  /* 0x0000000b06077899 */ /* 0x000fe4000800063f */
[----:B------:R-:W-:Y:S02]  /*0220*/  USHF.L.U32 UR6, UR6, 0x1, URZ ;  /* 0x0000000106067899 */ /* 0x000fe4000800063f */
[----:B0-----:R-:W-:Y:S02]  /*0230*/  ULEA UR8, UR8, UR4, 0x18 ;  /* 0x0000000408087291 */ /* 0x001fe4000f8ec03f */
[----:B------:R-:W-:-:S04]  /*0240*/  UIADD3 UR4, -UR5, 0x100000, URZ ;  /* 0x0010000005047890 */ /* 0x000fc8000fffe13f */
[----:B------:R-:W-:Y:S02]  /*0250*/  USHF.L.U32 UR5, UR4, 0xb, URZ ;  /* 0x0000000b04057899 */ /* 0x000fe4000800063f */
[----:B------:R-:W-:Y:S01]  /*0260*/  USHF.L.U32 UR4, UR4, 0x1, URZ ;  /* 0x0000000104047899 */ /* 0x000fe2000800063f */
[----:B------:R-:W0:Y:S11]  /*0270*/  FENCE.VIEW.ASYNC.S ;  /* 0x00000000000073c6 */ /* 0x000e360000000000 */
[----:B0-----:R0:W1:Y:S01]  /*0280*/  SYNCS.EXCH.64 URZ, [UR8], UR4 ;  /* 0x00000004083f75b2 */ /* 0x0010620008000100 */
[----:B------:R0:W2:Y:S01]  /*0290*/  SYNCS.EXCH.64 URZ, [UR8+0xc8], UR6 ;  /* 0x0000c806083f75b2 */ /* 0x0000a20008000100 */
[----:B------:R0:W3:Y:S01]  /*02a0*/  SYNCS.EXCH.64 URZ, [UR8+0x8], UR4 ;  /* 0x00000804083f75b2 */ /* 0x0000e20008000100 */
[----:B------:R0:W4:Y:S01]  /*02b0*/  SYNCS.EXCH.64 URZ, [UR8+0xd0], UR6 ;  /* 0x0000d006083f75b2 */ /* 0x0001220008000100 */
[----:B------:R0:W0:Y:S01]  /*02c0*/  SYNCS.EXCH.64 URZ, [UR8+0x10], UR4 ;  /* 0x00001004083f75b2 */ /* 0x0000220008000100 */
        /* <DEDUP_REMOVED lines=45> */
[----:B-1234-:R-:W-:Y:S01]  /*05a0*/  NOP ;  /* 0x0000000000007918 */ /* 0x01efe20000000000 */
.L_x_3:
[----:B0-----:R-:W-:Y:S05]  /*05b0*/  BSYNC B0 ;  /* 0x0000000000007941 */ /* 0x001fea0003800000 */
.L_x_2:
[----:B------:R-:W0:Y:S01]  /*05c0*/  SHFL.IDX PT, R13, R2, RZ, 0x1f ;  /* 0x00001fff020d7589 */ /* 0x000e2200000e0000 */
[----:B------:R-:W1:Y:S01]  /*05d0*/  S2UR UR12, SR_CTAID.X ;  /* 0x00000000000c79c3 */ /* 0x000e620000002500 */
[----:B------:R-:W-:Y:S02]  /*05e0*/  LOP3.LUT R3, R3, 0xffffff80, RZ, 0xc0, !PT ;  /* 0xffffff8003037812 */ /* 0x000fe400078ec0ff */
[----:B------:R-:W-:Y:S01]  /*05f0*/  ELECT P0, URZ, PT ;  /* 0x00000000003f782f */ /* 0x000fe20003800000 */
[----:B------:R2:W3:Y:S01]  /*0600*/  SHFL.IDX PT, R12, R2, RZ, 0x1f ;  /* 0x00001fff020c7589 */ /* 0x0004e200000e0000 */
[----:B------:R-:W-:Y:S01]  /*0610*/  ELECT P1, URZ, PT ;  /* 0x00000000003f782f */ /* 0x000fe20003820000 */
[----:B------:R-:W-:Y:S01]  /*0620*/  NOP ;  /* 0x0000000000007918 */ /* 0x000fe20000000000 */
[----:B------:R-:W-:Y:S01]  /*0630*/  IMAD.IADD R3, R4, 0x1, -R3 ;  /* 0x0000000104037824 */ /* 0x000fe200078e0a03 */
[----:B------:R-:W4:Y:S01]  /*0640*/  S2R R6, SR_CTAID.Y ;  /* 0x0000000000067919 */ /* 0x000f220000002600 */
[----:B------:R-:W-:Y:S01]  /*0650*/  ULDC UR4, c[0x0][0x150] ;  /* 0x0000540000047ab9 */ /* 0x000fe20000000800 */
[----:B------:R-:W5:Y:S01]  /*0660*/  LDC R14, c[0x0][0x144] ;  /* 0x00005100ff0e7b82 */ /* 0x000f620000000800 */
[----:B------:R-:W-:Y:S01]  /*0670*/  UMOV UR11, 0x80 ;  /* 0x00000080000b7882 */ /* 0x000fe20000000000 */
[----:B------:R-:W-:Y:S01]  /*0680*/  SHF.R.S32.HI R0, RZ, 0x1f, R3 ;  /* 0x0000001fff007819 */ /* 0x000fe20000011403 */
[----:B------:R-:W-:Y:S01]  /*0690*/  NOP ;  /* 0x0000000000007918 */ /* 0x000fe20000000000 */
[C---:B------:R-:W-:Y:S01]  /*06a0*/  VIADD R35, R10.reuse, 0xffffffff ;  /* 0xffffffff0a237836 */ /* 0x040fe20000000000 */
[----:B------:R-:W-:Y:S01]  /*06b0*/  ISETP.NE.AND P4, PT, R10, RZ, PT ;  /* 0x000000ff0a00720c */ /* 0x000fe20003f85270 */
[----:B------:R-:W-:Y:S01]  /*06c0*/  IMAD.MOV.U32 R65, RZ, RZ, 0x1 ;  /* 0x00000001ff417424 */ /* 0x000fe200078e00ff */
[----:B------:R-:W-:Y:S01]  /*06d0*/  LEA.HI R9, R0, R3, RZ, 0x3 ;  /* 0x0000000300097211 */ /* 0x000fe200078f18ff */
[----:B------:R-:W5:Y:S01]  /*06e0*/  LDC R15, c[0x0][0x140] ;  /* 0x00005000ff0f7b82 */ /* 0x000f620000000800 */
[----:B------:R-:W-:-:S02]  /*06f0*/  ISETP.GE.U32.AND P6, PT, R35, 0x2, PT ;  /* 0x000000022300780c */ /* 0x000fc40003fc6070 */
[--C-:B------:R-:W-:Y:S02]  /*0700*/  SHF.R.S32.HI R11, RZ, 0x3, R9.reuse ;  /* 0x00000003ff0b7819 */ /* 0x100fe40000011409 */
[----:B--2---:R-:W-:Y:S02]  /*0710*/  SHF.R.S32.HI R2, RZ, 0x1f, R9 ;  /* 0x0000001fff027819 */ /* 0x004fe40000011409 */
[----:B------:R-:W-:Y:S01]  /*0720*/  SHF.R.S32.HI R9, RZ, 0x1f, R8 ;  /* 0x0000001fff097819 */ /* 0x000fe20000011408 */
[----:B------:R-:W2:Y:S01]  /*0730*/  LDC R25, c[0x0][0x148] ;  /* 0x00005200ff197b82 */ /* 0x000ea20000000800 */
[----:B0-----:R-:W-:Y:S02]  /*0740*/  ISETP.NE.OR P0, PT, R13, RZ, !P0 ;  /* 0x000000ff0d00720c */ /* 0x001fe40004705670 */
[----:B-1----:R-:W-:Y:S02]  /*0750*/  I2FP.F32.U32 R13, UR12 ;  /* 0x0000000c000d7c45 */ /* 0x002fe40008201000 */
[----:B------:R-:W-:-:S02]  /*0760*/  LEA.HI R2, R2, R11, RZ, 0x2 ;  /* 0x0000000b02027211 */ /* 0x000fc400078f10ff */
[----:B------:R-:W-:Y:S01]  /*0770*/  LEA.HI R9, R9, R8, RZ, 0x2 ;  /* 0x0000000809097211 */ /* 0x000fe200078f10ff */
[----:B------:R-:W-:Y:S01]  /*0780*/  FMUL R13, R13, UR4 ;  /* 0x000000040d0d7c20 */ /* 0x000fe20008400000 */
[----:B---3--:R-:W-:Y:S01]  /*0790*/  ISETP.NE.OR P1, PT, R12, RZ, !P1 ;  /* 0x000000ff0c00720c */ /* 0x008fe20004f25670 */
[----:B------:R-:W-:Y:S01]  /*07a0*/  ULDC UR4, c[0x0][0x154] ;  /* 0x0000550000047ab9 */ /* 0x000fe20000000800 */
[----:B------:R-:W-:Y:S02]  /*07b0*/  LOP3.LUT R12, R2, 0xfffffffc, RZ, 0xc0, !PT ;  /* 0xfffffffc020c7812 */ /* 0x000fe400078ec0ff */
[----:B------:R-:W-:Y:S01]  /*07c0*/  LOP3.LUT R9, R9, 0x3ffffffc, RZ, 0xc0, !PT ;  /* 0x3ffffffc09097812 */ /* 0x000fe200078ec0ff */
[----:B------:R-:W0:Y:S01]  /*07d0*/  F2I.U32.TRUNC.NTZ R13, R13 ;  /* 0x0000000d000d7305 */ /* 0x000e22000020f000 */
[----:B------:R-:W-:Y:S01]  /*07e0*/  SHF.R.S32.HI R2, RZ, 0x1f, R5 ;  /* 0x0000001fff027819 */ /* 0x000fe20000011405 */
[----:B------:R-:W-:Y:S01]  /*07f0*/  IMAD.IADD R12, R11, 0x1, -R12 ;  /* 0x000000010b0c7824 */ /* 0x000fe200078e0a0c */
[----:B------:R-:W-:Y:S01]  /*0800*/  VOTEU.ALL UP1, P0 ;  /* 0x00000000003f7886 */ /* 0x000fe20000020000 */
[----:B------:R-:W-:Y:S01]  /*0810*/  IMAD.IADD R9, R8, 0x1, -R9 ;  /* 0x0000000108097824 */ /* 0x000fe200078e0a09 */
[----:B------:R-:W-:Y:S01]  /*0820*/  LEA.HI R2, R2, R5, RZ, 0x2 ;  /* 0x0000000502027211 */ /* 0x000fe200078f10ff */
[----:B------:R-:W-:Y:S01]  /*0830*/  VOTEU.ALL UP0, P0 ;  /* 0x00000000003f7886 */ /* 0x000fe20000000000 */
[----:B----4-:R-:W-:Y:S01]  /*0840*/  I2FP.F32.U32 R8, R6 ;  /* 0x0000000600087245 */ /* 0x010fe20000201000 */
[----:B------:R-:W-:Y:S01]  /*0850*/  IMAD R9, R9, 0x4, R12 ;  /* 0x0000000409097824 */ /* 0x000fe200078e020c */
[----:B------:R-:W-:Y:S01]  /*0860*/  LOP3.LUT R2, R2, 0xfffffffc, RZ, 0xc0, !PT ;  /* 0xfffffffc02027812 */ /* 0x000fe200078ec0ff */
[----:B------:R-:W-:Y:S01]  /*0870*/  VOTEU.ALL UP2, P1 ;  /* 0x00000000003f7886 */ /* 0x000fe20000840000 */
[----:B------:R-:W1:Y:S01]  /*0880*/  @!UP1 S2UR UR7, SR_CgaCtaId ;  /* 0x00000000000799c3 */ /* 0x000e620000008800 */
[----:B------:R-:W-:Y:S01]  /*0890*/  FMUL R8, R8, UR4 ;  /* 0x0000000408087c20 */ /* 0x000fe20008400000 */
[----:B------:R-:W-:Y:S01]  /*08a0*/  IMAD.SHL.U32 R64, R9, 0x4, RZ ;  /* 0x0000000409407824 */ /* 0x000fe200078e00ff */
[----:B------:R-:W-:Y:S01]  /*08b0*/  UMOV UR4, 0x20 ;  /* 0x0000002000047882 */ /* 0x000fe20000000000 */
[----:B------:R-:W-:Y:S01]  /*08c0*/  IMAD.IADD R5, R5, 0x1, -R2 ;  /* 0x0000000105057824 */ /* 0x000fe200078e0a02 */
[----:B------:R-:W-:Y:S01]  /*08d0*/  LEA.HI R2, R9, R9, RZ, 0x1 ;  /* 0x0000000909027211 */ /* 0x000fe200078f08ff */
[----:B0-----:R-:W-:Y:S01]  /*08e0*/  IMAD.MOV R13, RZ, RZ, -R13 ;  /* 0x000000ffff0d7224 */ /* 0x001fe200078e0a0d */
[----:B------:R-:W0:Y:S01]  /*08f0*/  F2I.U32.TRUNC.NTZ R8, R8 ;  /* 0x0000000800087305 */ /* 0x000e22000020f000 */
[----:B------:R-:W3:Y:S01]  /*0900*/  @!UP2 S2UR UR10, SR_CgaCtaId ;  /* 0x00000000000aa9c3 */ /* 0x000ee20000008800 */
[----:B------:R-:W-:Y:S01]  /*0910*/  LOP3.LUT R2, R2, 0xfffffffe, RZ, 0xc0, !PT ;  /* 0xfffffffe02027812 */ /* 0x000fe200078ec0ff */
[----:B-----5:R-:W-:Y:S01]  /*0920*/  IMAD R21, R14, R13, UR12 ;  /* 0x0000000c0e157e24 */ /* 0x020fe2000f8e020d */
[----:B------:R-:W-:Y:S01]  /*0930*/  @!UP1 UMOV UR6, 0x400 ;  /* 0x0000040000069882 */ /* 0x000fe20000000000 */
[----:B------:R-:W-:-:S04]  /*0940*/  @!UP1 UIADD3 UR4, -UR4, 0x100000, URZ ;  /* 0x0010000004049890 */ /* 0x000fc8000fffe13f */
[----:B------:R-:W-:Y:S02]  /*0950*/  @!UP1 USHF.L.U32 UR5, UR4, 0xb, URZ ;  /* 0x0000000b04059899 */ /* 0x000fe4000800063f */
[----:B------:R-:W-:Y:S01]  /*0960*/  @!UP1 USHF.L.U32 UR4, UR4, 0x1, URZ ;  /* 0x0000000104049899 */ /* 0x000fe2000800063f */
[C---:B------:R-:W-:Y:S01]  /*0970*/  LOP3.LUT R64, R9.reuse, 0xc, R64, 0x78, !PT ;  /* 0x0000000c09407812 */ /* 0x040fe200078e7840 */
[----:B------:R-:W-:Y:S01]  /*0980*/  IMAD.IADD R2, R9, 0x1, -R2 ;  /* 0x0000000109027824 */ /* 0x000fe200078e0a02 */
[----:B------:R-:W-:Y:S01]  /*0990*/  @!UP2 UMOV UR9, 0x400 ;  /* 0x000004000009a882 */ /* 0x000fe20000000000 */
[----:B------:R-:W-:Y:S01]  /*09a0*/  VOTEU.ALL UP3, P1 ;  /* 0x00000000003f7886 */ /* 0x000fe20000860000 */
[----:B------:R-:W-:Y:S01]  /*09b0*/  VOTEU.ALL UP4, P1 ;  /* 0x00000000003f7886 */ /* 0x000fe20000880000 */
[----:B------:R-:W-:Y:S01]  /*09c0*/  VOTEU.ALL UP5, P1 ;  /* 0x00000000003f7886 */ /* 0x000fe200008a0000 */
[----:B------:R-:W-:Y:S01]  /*09d0*/  ISETP.NE.AND P3, PT, R2, R21, PT ;  /* 0x000000150200720c */ /* 0x000fe20003f65270 */
[----:B------:R4:W4:Y:S01]  /*09e0*/  SHFL.IDX PT, R14, R7, RZ, 0x1f ;  /* 0x00001fff070e7589 */ /* 0x00092200000e0000 */
[----:B------:R-:W-:Y:S01]  /*09f0*/  ISETP.EQ.U32.AND P2, PT, R15, 0x1, PT ;  /* 0x000000010f00780c */ /* 0x000fe20003f42070 */
[----:B0-----:R-:W-:Y:S01]  /*0a00*/  IMAD.MOV R20, RZ, RZ, -R8 ;  /* 0x000000ffff147224 */ /* 0x001fe200078e0a08 */
[----:B-1----:R-:W-:-:S02]  /*0a10*/  @!UP1 ULEA UR8, UR7, UR6, 0x18 ;  /* 0x0000000607089291 */ /* 0x002fc4000f8ec03f */
[----:B------:R-:W-:-:S04]  /*0a20*/  @!UP2 UIADD3 UR6, -UR11, 0x100000, URZ ;  /* 0x001000000b06a890 */ /* 0x000fc8000fffe13f */
[----:B------:R-:W-:Y:S02]  /*0a30*/  @!UP2 USHF.L.U32 UR7, UR6, 0xb, URZ ;  /* 0x0000000b0607a899 */ /* 0x000fe4000800063f */
[----:B------:R-:W-:Y:S01]  /*0a40*/  @!UP2 USHF.L.U32 UR6, UR6, 0x1, URZ ;  /* 0x000000010606a899 */ /* 0x000fe2000800063f */
[----:B--2---:R-:W-:Y:S01]  /*0a50*/  IMAD R9, R25, R20, R6 ;  /* 0x0000001419097224 */ /* 0x004fe200078e0206 */
[----:B------:R-:W-:Y:S01]  /*0a60*/  VOTEU.ALL UP1, P0 ;  /* 0x00000000003f7886 */ /* 0x000fe20000020000 */
[----:B------:R-:W-:Y:S01]  /*0a70*/  LOP3.LUT P0, RZ, R3, 0x7, RZ, 0xc0, !PT ;  /* 0x0000000703ff7812 */ /* 0x000fe2000780c0ff */
[----:B---3--:R-:W-:Y:S01]  /*0a80*/  @!UP2 ULEA UR9, UR10, UR9, 0x18 ;  /* 0x000000090a09a291 */ /* 0x008fe2000f8ec03f */
[----:B------:R-:W-:Y:S01]  /*0a90*/  @P3 LEA.HI R2, R64, R64, RZ, 0x1 ;  /* 0x0000004040023211 */ /* 0x000fe200078f08ff */
[----:B------:R-:W-:Y:S01]  /*0aa0*/  VOTEU.ALL UP2, P1 ;  /* 0x00000000003f7886 */ /* 0x000fe20000840000 */
[----:B------:R-:W-:Y:S01]  /*0ab0*/  ISETP.NE.AND P1, PT, R5, 0x3, PT ;  /* 0x000000030500780c */ /* 0x000fe20003f25270 */
[----:B------:R-:W0:Y:S02]  /*0ac0*/  FENCE.VIEW.ASYNC.S ;  /* 0x00000000000073c6 */ /* 0x000e240000000000 */
[----:B0-----:R0:W1:Y:S01]  /*0ad0*/  @!UP0 SYNCS.EXCH.64 URZ, [UR8+0x1c0], UR4 ;  /* 0x0001c004083f85b2 */ /* 0x0010620008000100 */
[----:B------:R-:W-:-:S02]  /*0ae0*/  @P3 SHF.R.S32.HI R2, RZ, 0x1, R2 ;  /* 0x00000001ff023819 */ /* 0x000fc40000011402 */
[----:B------:R-:W-:Y:S02]  /*0af0*/  ISETP.EQ.OR P1, PT, R5, RZ, !P1 ;  /* 0x000000ff0500720c */ /* 0x000fe40004f22670 */
[----:B------:R-:W-:Y:S02]  /*0b00*/  @P3 ISETP.NE.AND P5, PT, R2, R9, PT ;  /* 0x000000090200320c */ /* 0x000fe40003fa5270 */
[----:B------:R-:W-:Y:S02]  /*0b10*/  ISETP.LT.U32.AND P0, PT, R64, 0x2, !P0 ;  /* 0x000000024000780c */ /* 0x000fe40004701070 */
[----:B------:R-:W-:Y:S02]  /*0b20*/  ISETP.EQ.AND P1, PT, R10, RZ, P1 ;  /* 0x000000ff0a00720c */ /* 0x000fe40000f22270 */
[----:B------:R-:W-:Y:S02]  /*0b30*/  SEL R2, RZ, 0x1, !P0 ;  /* 0x00000001ff027807 */ /* 0x000fe40004000000 */
[----:B------:R-:W-:-:S02]  /*0b40*/  @P3 SEL R65, RZ, 0x1, P5 ;  /* 0x00000001ff413807 */ /* 0x000fc40002800000 */
[----:B------:R-:W-:Y:S01]  /*0b50*/  SEL R16, RZ, 0x1, !P1 ;  /* 0x00000001ff107807 */ /* 0x000fe20004800000 */
[----:B------:R0:W2:Y:S01]  /*0b60*/  @!UP1 SYNCS.EXCH.64 URZ, [UR8+0x1c8], UR4 ;  /* 0x0001c804083f95b2 */ /* 0x0000a20008000100 */
[----:B------:R-:W-:Y:S01]  /*0b70*/  NOP ;  /* 0x0000000000007918 */ /* 0x000fe20000000000 */
[----:B------:R-:W-:Y:S02]  /*0b80*/  LOP3.LUT R65, R65, R2, RZ, 0xc0, !PT ;  /* 0x0000000241417212 */ /* 0x000fe400078ec0ff */
[----:B------:R-:W-:Y:S01]  /*0b90*/  SEL R16, R16, 0x2, P6 ;  /* 0x0000000210107807 */ /* 0x000fe20003000000 */
[----:B------:R0:W3:Y:S01]  /*0ba0*/  @!UP2 SYNCS.EXCH.64 URZ, [UR9+0x1a0], UR6 ;  /* 0x0001a006093fa5b2 */ /* 0x0000e20008000100 */
[----:B------:R0:W0:Y:S01]  /*0bb0*/  @!UP3 SYNCS.EXCH.64 URZ, [UR9+0x1a8], UR6 ;  /* 0x0001a806093fb5b2 */ /* 0x0000220008000100 */
[----:B------:R0:W0:Y:S01]  /*0bc0*/  @!UP4 SYNCS.EXCH.64 URZ, [UR9+0x1b0], UR6 ;  /* 0x0001b006093fc5b2 */ /* 0x0000220008000100 */
[----:B------:R0:W0:Y:S01]  /*0bd0*/  @!UP5 SYNCS.EXCH.64 URZ, [UR9+0x1b8], UR6 ;  /* 0x0001b806093fd5b2 */ /* 0x0000220008000100 */
[----:B------:R-:W-:Y:S01]  /*0be0*/  NOP ;  /* 0x0000000000007918 */ /* 0x000fe20000000000 */
[----:B-1--4-:R-:W-:Y:S05]  /*0bf0*/  @!P2 BRA `(.L_x_4) ;  /* 0x000000000008a947 */ /* 0x012fea0003800000 */
[----:B0-23--:R-:W-:Y:S01]  /*0c00*/  UCGABAR_ARV ;  /* 0x00000000000079c7 */ /* 0x00dfe20008000000 */
[----:B------:R-:W-:Y:S05]  /*0c10*/  BRA `(.L_x_5) ;  /* 0x0000000000047947 */ /* 0x000fea0003800000 */
.L_x_4:
[----:B0-23--:R-:W-:Y:S01]  /*0c20*/  NOP ;  /* 0x0000000000007918 */ /* 0x00dfe20000000000 */
.L_x_5:
[----:B------:R-:W-:Y:S01]  /*0c30*/  ULDC.64 UR4, c[0x0][0x598] ;  /* 0x0001660000047ab9 */ /* 0x000fe20000000a00 */
[----:B------:R-:W-:Y:S01]  /*0c40*/  ULDC.64 UR36, c[0x0][0x208] ;  /* 0x0000820000247ab9 */ /* 0x000fe20000000a00 */
[----:B------:R-:W-:-:S04]  /*0c50*/  ISETP.NE.U32.AND P0, PT, RZ, UR4, PT ;  /* 0x00000004ff007c0c */ /* 0x000fc8000bf05070 */
[----:B------:R-:W-:-:S13]  /*0c60*/  ISETP.NE.AND.EX P0, PT, RZ, UR5, PT, P0 ;  /* 0x00000005ff007c0c */ /* 0x000fda000bf05300 */
[----:B------:R-:W-:Y:S05]  /*0c70*/  @!P0 BRA `(.L_x_6) ;  /* 0x00000000001c8947 */ /* 0x000fea0003800000 */
[----:B------:R-:W0:Y:S02]  /*0c80*/  LDC.64 R8, c[0x0][0x598] ;  /* 0x00016600ff087b82 */ /* 0x000e240000000a00 */
[----:B0-----:R-:W2:Y:S02]  /*0c90*/  LDG.E.64 R8, desc[UR36][R8.64] ;  /* 0x0000002408087981 */ /* 0x001ea4000c1e1b00 */
[----:B--2---:R-:W-:-:S04]  /*0ca0*/  ISETP.NE.U32.AND P0, PT, R8, RZ, PT ;  /* 0x000000ff0800720c */ /* 0x004fc80003f05070 */
[----:B------:R-:W-:-:S13]  /*0cb0*/  ISETP.NE.AND.EX P0, PT, R9, RZ, PT, P0 ;  /* 0x000000ff0900720c */ /* 0x000fda0003f05300 */
[----:B------:R-:W-:Y:S05]  /*0cc0*/  @!P0 BRA `(.L_x_6) ;  /* 0x0000000000088947 */ /* 0x000fea0003800000 */
[----:B------:R0:W5:Y:S01]  /*0cd0*/  LD.E R66, desc[UR36][R8.64] ;  /* 0x0000002408427980 */ /* 0x000162000c101900 */
[----:B------:R-:W-:Y:S05]  /*0ce0*/  BRA `(.L_x_7) ;  /* 0x0000000000247947 */ /* 0x000fea0003800000 */
.L_x_6:
[----:B------:R-:W-:Y:S02]  /*0cf0*/  ULDC.64 UR4, c[0x0][0x588] ;  /* 0x0001620000047ab9 */ /* 0x000fe40000000a00 */
[----:B------:R-:W-:-:S04]  /*0d00*/  ISETP.NE.U32.AND P0, PT, RZ, UR4, PT ;  /* 0x00000004ff007c0c */ /* 0x000fc8000bf05070 */
[----:B------:R-:W-:-:S13]  /*0d10*/  ISETP.NE.AND.EX P0, PT, RZ, UR5, PT, P0 ;  /* 0x00000005ff007c0c */ /* 0x000fda000bf05300 */
[----:B------:R-:W-:Y:S05]  /*0d20*/  @!P0 BRA `(.L_x_8) ;  /* 0x00000000000c8947 */ /* 0x000fea0003800000 */
[----:B------:R-:W0:Y:S02]  /*0d30*/  LDC.64 R66, c[0x0][0x588] ;  /* 0x00016200ff427b82 */ /* 0x000e240000000a00 */
[----:B0-----:R1:W5:Y:S01]  /*0d40*/  LDG.E R66, desc[UR36][R66.64] ;  /* 0x0000002442427981 */ /* 0x001362000c1e1900 */
[----:B------:R-:W-:Y:S05]  /*0d50*/  BRA `(.L_x_7) ;  /* 0x0000000000087947 */ /* 0x000fea0003800000 */
.L_x_8:
[----:B------:R-:W-:Y:S02]  /*0d60*/  ULDC UR4, c[0x0][0x580] ;  /* 0x0001600000047ab9 */ /* 0x000fe40000000800 */
[----:B------:R-:W-:-:S07]  /*0d70*/  IMAD.U32 R66, RZ, RZ, UR4 ;  /* 0x00000004ff427e24 */ /* 0x000fce000f8e00ff */
.L_x_7:
[----:B------:R-:W-:Y:S02]  /*0d80*/  ULDC.64 UR4, c[0x0][0x5a0] ;  /* 0x0001680000047ab9 */ /* 0x000fe40000000a00 */
[----:B------:R-:W-:-:S04]  /*0d90*/  ISETP.NE.U32.AND P0, PT, RZ, UR4, PT ;  /* 0x00000004ff007c0c */ /* 0x000fc8000bf05070 */
[----:B------:R-:W-:-:S13]  /*0da0*/  ISETP.NE.AND.EX P0, PT, RZ, UR5, PT, P0 ;  /* 0x00000005ff007c0c */ /* 0x000fda000bf05300 */
[----:B------:R-:W-:Y:S05]  /*0db0*/  @!P0 BRA `(.L_x_9) ;  /* 0x00000000001c8947 */ /* 0x000fea0003800000 */
[----:B0-----:R-:W0:Y:S02]  /*0dc0*/  LDC.64 R8, c[0x0][0x5a0] ;  /* 0x00016800ff087b82 */ /* 0x001e240000000a00 */
[----:B0-----:R-:W2:Y:S02]  /*0dd0*/  LDG.E.64 R8, desc[UR36][R8.64] ;  /* 0x0000002408087981 */ /* 0x001ea4000c1e1b00 */
[----:B--2---:R-:W-:-:S04]  /*0de0*/  ISETP.NE.U32.AND P0, PT, R8, RZ, PT ;  /* 0x000000ff0800720c */ /* 0x004fc80003f05070 */
[----:B------:R-:W-:-:S13]  /*0df0*/  ISETP.NE.AND.EX P0, PT, R9, RZ, PT, P0 ;  /* 0x000000ff0900720c */ /* 0x000fda0003f05300 */
[----:B------:R-:W-:Y:S05]  /*0e00*/  @!P0 BRA `(.L_x_9) ;  /* 0x0000000000088947 */ /* 0x000fea0003800000 */
[----:B-1----:R0:W5:Y:S01]  /*0e10*/  LD.E R67, desc[UR36][R8.64] ;  /* 0x0000002408437980 */ /* 0x002162000c101900 */
[----:B------:R-:W-:Y:S05]  /*0e20*/  BRA `(.L_x_10) ;  /* 0x0000000000247947 */ /* 0x000fea0003800000 */
.L_x_9:
[----:B------:R-:W-:Y:S02]  /*0e30*/  ULDC.64 UR4, c[0x0][0x590] ;  /* 0x0001640000047ab9 */ /* 0x000fe40000000a00 */
[----:B------:R-:W-:-:S04]  /*0e40*/  ISETP.NE.U32.AND P0, PT, RZ, UR4, PT ;  /* 0x00000004ff007c0c */ /* 0x000fc8000bf05070 */
[----:B------:R-:W-:-:S13]  /*0e50*/  ISETP.NE.AND.EX P0, PT, RZ, UR5, PT, P0 ;  /* 0x00000005ff007c0c */ /* 0x000fda000bf05300 */
[----:B------:R-:W-:Y:S05]  /*0e60*/  @!P0 BRA `(.L_x_11) ;  /* 0x00000000000c8947 */ /* 0x000fea0003800000 */
[----:B0-----:R-:W1:Y:S02]  /*0e70*/  LDC.64 R8, c[0x0][0x590] ;  /* 0x00016400ff087b82 */ /* 0x001e640000000a00 */
[----:B-1----:R1:W5:Y:S01]  /*0e80*/  LDG.E R67, desc[UR36][R8.64] ;  /* 0x0000002408437981 */ /* 0x002362000c1e1900 */
[----:B------:R-:W-:Y:S05]  /*0e90*/  BRA `(.L_x_10) ;  /* 0x0000000000087947 */ /* 0x000fea0003800000 */
.L_x_11:
[----:B------:R-:W-:Y:S02]  /*0ea0*/  ULDC UR4, c[0x0][0x584] ;  /* 0x0001610000047ab9 */ /* 0x000fe40000000800 */
[----:B-1----:R-:W-:-:S07]  /*0eb0*/  IMAD.U32 R67, RZ, RZ, UR4 ;  /* 0x00000004ff437e24 */ /* 0x002fce000f8e00ff */
.L_x_10:
[----:B------:R-:W2:Y:S01]  /*0ec0*/  LDC R2, c[0x0][0x65c] ;  /* 0x00019700ff027b82 */ /* 0x000ea20000000800 */
[----:B------:R-:W-:Y:S01]  /*0ed0*/  ULDC UR6, c[0x0][0x28c] ;  /* 0x0000a30000067ab9 */ /* 0x000fe20000000800 */
[----:B------:R-:W-:Y:S01]  /*0ee0*/  ISETP.NE.AND P0, PT, R10, 0x2, PT ;  /* 0x000000020a00780c */ /* 0x000fe20003f05270 */
[----:B------:R-:W-:Y:S01]  /*0ef0*/  UIADD3 UR6, UR6, 0x3f, URZ ;  /* 0x0000003f06067890 */ /* 0x000fe2000fffe03f */
[----:B01----:R-:W-:Y:S01]  /*0f00*/  IMAD.U32 R8, RZ, RZ, UR12 ;  /* 0x0000000cff087e24 */ /* 0x003fe2000f8e00ff */
[----:B------:R-:W-:Y:S01]  /*0f10*/  UMOV UR38, URZ ;  /* 0x0000003f00267c82 */ /* 0x000fe20008000000 */
[----:B------:R-:W-:Y:S01]  /*0f20*/  IMAD.MOV.U32 R9, RZ, RZ, RZ ;  /* 0x000000ffff097224 */ /* 0x000fe200078e00ff */
[----:B------:R-:W-:Y:S01]  /*0f30*/  USHF.R.S32.HI UR7, URZ, 0x1f, UR6 ;  /* 0x0000001f3f077899 */ /* 0x000fe20008011406 */
[----:B------:R-:W-:Y:S01]  /*0f40*/  UMOV UR39, URZ ;  /* 0x0000003f00277c82 */ /* 0x000fe20008000000 */
[----:B------:R-:W-:Y:S02]  /*0f50*/  ULDC.64 UR8, c[0x0][0x650] ;  /* 0x0001940000087ab9 */ /* 0x000fe40000000a00 */
[----:B------:R-:W-:-:S04]  /*0f60*/  ULEA.HI UR7, UR7, UR6, URZ, 0x6 ;  /* 0x0000000607077291 */ /* 0x000fc8000f8f303f */
[----:B------:R-:W-:Y:S01]  /*0f70*/  USHF.R.S32.HI UR40, URZ, 0x6, UR7 ;  /* 0x000000063f287899 */ /* 0x000fe20008011407 */
[----:B--2---:R-:W-:-:S13]  /*0f80*/  ISETP.NE.AND P1, PT, R2, 0x1, PT ;  /* 0x000000010200780c */ /* 0x004fda0003f25270 */
[----:B------:R-:W0:Y:S01]  /*0f90*/  @P1 LDC R19, c[0x0][0x10] ;  /* 0x00000400ff131b82 */ /* 0x000e220000000800 */
[----:B------:R-:W-:Y:S02]  /*0fa0*/  @P1 IMAD.MOV.U32 R7, RZ, RZ, RZ ;  /* 0x000000ffff071224 */ /* 0x000fe400078e00ff */
[----:B------:R-:W-:-:S05]  /*0fb0*/  @P1 IMAD.MOV.U32 R17, RZ, RZ, RZ ;  /* 0x000000ffff111224 */ /* 0x000fca00078e00ff */
[----:B------:R-:W1:Y:S01]  /*0fc0*/  @!P1 LDC R11, c[0x0][0xc] ;  /* 0x00000300ff0b9b82 */ /* 0x000e620000000800 */
[----:B------:R-:W-:Y:S01]  /*0fd0*/  ULDC UR4, c[0x0][0xc] ;  /* 0x0000030000047ab9 */ /* 0x000fe20000000800 */
[----:B------:R-:W-:Y:S02]  /*0fe0*/  ULDC UR5, c[0x0][0x10] ;  /* 0x0000040000057ab9 */ /* 0x000fe40000000800 */
[----:B------:R-:W-:-:S04]  /*0ff0*/  UIMAD.WIDE.U32 UR4, UR4, UR5, URZ ;  /* 0x00000005040472a5 */ /* 0x000fc8000f8e003f */
[----:B------:R-:W2:Y:S01]  /*1000*/  LDC R2, c[0x0][0x14] ;  /* 0x00000500ff027b82 */ /* 0x000ea20000000800 */
[----:B0-----:R-:W-:-:S04]  /*1010*/  @P1 IMAD.WIDE.U32 R18, R19, UR12, R6 ;  /* 0x0000000c13121c25 */ /* 0x001fc8000f8e0006 */
[----:B------:R-:W-:Y:S02]  /*1020*/  @P1 IMAD.IADD R17, R19, 0x1, R17 ;  /* 0x0000000113111824 */ /* 0x000fe400078e0211 */
[----:B-1----:R-:W-:-:S04]  /*1030*/  @!P1 IMAD.WIDE.U32 R8, R6, R11, R8 ;  /* 0x0000000b06089225 */ /* 0x002fc800078e0008 */
[----:B------:R-:W-:Y:S02]  /*1040*/  @!P1 IMAD.MOV.U32 R18, RZ, RZ, R8 ;  /* 0x000000ffff129224 */ /* 0x000fe400078e0008 */
[----:B------:R-:W-:Y:S02]  /*1050*/  @!P1 IMAD.MOV.U32 R17, RZ, RZ, R9 ;  /* 0x000000ffff119224 */ /* 0x000fe400078e0009 */
[----:B--2---:R-:W-:-:S04]  /*1060*/  IMAD.WIDE.U32 R12, R2, UR4, RZ ;  /* 0x00000004020c7c25 */ /* 0x004fc8000f8e00ff */
[----:B------:R-:W-:Y:S01]  /*1070*/  IMAD R23, R2, UR5, RZ ;  /* 0x0000000502177c24 */ /* 0x000fe2000f8e02ff */
[----:B------:R0:W-:Y:S03]  /*1080*/  STL.64 [R1], R12 ;  /* 0x0000000c01007387 */ /* 0x0001e60000100a00 */
[----:B------:R-:W-:Y:S01]  /*1090*/  IMAD.IADD R23, R13, 0x1, R23 ;  /* 0x000000010d177824 */ /* 0x000fe200078e0217 */
[----:B------:R-:W-:Y:S06]  /*10a0*/  @P0 BRA `(.L_x_12) ;  /* 0x0000000000200947 */ /* 0x000fec0003800000 */
[----:B------:R-:W-:Y:S01]  /*10b0*/  UISETP.GE.U32.AND UP0, UPT, UR40, 0x19, UPT ;  /* 0x000000192800788c */ /* 0x000fe2000bf06070 */
[----:B------:R-:W-:Y:S01]  /*10c0*/  IADD3 R18, P0, R18, R12, RZ ;  /* 0x0000000c12127210 */ /* 0x000fe20007f1e0ff */
[----:B------:R-:W-:Y:S01]  /*10d0*/  UIMAD.WIDE.U32 UR4, UR40, 0x51eb851f, URZ ;  /* 0x51eb851f280478a5 */ /* 0x000fe2000f8e003f */
[----:B------:R-:W-:-:S03]  /*10e0*/  UMOV UR39, URZ ;  /* 0x0000003f00277c82 */ /* 0x000fc60008000000 */
[----:B------:R-:W-:Y:S01]  /*10f0*/  USHF.R.U32.HI UR4, URZ, 0x3, UR5 ;  /* 0x000000033f047899 */ /* 0x000fe20008011605 */
[----:B------:R-:W-:-:S03]  /*1100*/  IMAD.X R17, R23, 0x1, R17, P0 ;  /* 0x0000000117117824 */ /* 0x000fc600000e0611 */
[----:B------:R-:W-:Y:S02]  /*1110*/  UIMAD UR38, UR4, -0x19, UR40 ;  /* 0xffffffe7042678a4 */ /* 0x000fe4000f8e0228 */
[----:B------:R-:W-:-:S12]  /*1120*/  @UP0 ULOP3.LUT UR39, UR4, 0x1, URZ, 0xc0, !UPT ;  /* 0x0000000104270892 */ /* 0x000fd8000f8ec03f */
.L_x_12:
[----:B------:R-:W-:Y:S01]  /*1130*/  ISETP.GE.U32.AND P0, PT, R18, UR8, PT ;  /* 0x0000000812007c0c */ /* 0x000fe2000bf06070 */
[----:B------:R-:W-:Y:S01]  /*1140*/  IMAD.MOV.U32 R19, RZ, RZ, -0x1 ;  /* 0xffffffffff137424 */ /* 0x000fe200078e00ff */
[----:B------:R-:W-:Y:S01]  /*1150*/  PRMT R8, RZ, 0x7610, R8 ;  /* 0x00007610ff087816 */ /* 0x000fe20000000008 */
[----:B------:R-:W-:Y:S01]  /*1160*/  IMAD.MOV.U32 R22, RZ, RZ, -0x1 ;  /* 0xffffffffff167424 */ /* 0x000fe200078e00ff */
[----:B------:R-:W-:Y:S01]  /*1170*/  ISETP.GE.U32.AND.EX P0, PT, R17, UR9, PT, P0 ;  /* 0x0000000911007c0c */ /* 0x000fe2000bf06100 */
[----:B------:R-:W-:-:S12]  /*1180*/  IMAD.MOV.U32 R2, RZ, RZ, -0x1 ;  /* 0xffffffffff027424 */ /* 0x000fd800078e00ff */
[----:B------:R-:W-:Y:S05]  /*1190*/  @P0 BRA `(.L_x_13) ;  /* 0x00000004002c0947 */ /* 0x000fea0003800000 */
[----:B------:R-:W1:Y:S01]  /*11a0*/  LDC.64 R26, c[0x0][0x628] ;  /* 0x00018a00ff1a7b82 */ /* 0x000e620000000a00 */
[----:B------:R-:W-:Y:S02]  /*11b0*/  IMAD.MOV.U32 R8, RZ, RZ, R18 ;  /* 0x000000ffff087224 */ /* 0x000fe400078e0012 */
[----:B------:R-:W-:-:S05]  /*11c0*/  IMAD.MOV.U32 R9, RZ, RZ, R17 ;  /* 0x000000ffff097224 */ /* 0x000fca00078e0011 */
[----:B------:R-:W2:Y:S08]  /*11d0*/  LDC R2, c[0x0][0x630] ;  /* 0x00018c00ff027b82 */ /* 0x000eb00000000800 */
[----:B------:R-:W3:Y:S01]  /*11e0*/  LDC.64 R28, c[0x0][0x620] ;  /* 0x00018800ff1c7b82 */ /* 0x000ee20000000a00 */
[----:B-1----:R-:W-:-:S04]  /*11f0*/  ISETP.NE.U32.AND P0, PT, R26, RZ, PT ;  /* 0x000000ff1a00720c */ /* 0x002fc80003f05070 */
[----:B------:R-:W-:-:S13]  /*1200*/  ISETP.NE.AND.EX P0, PT, R27, RZ, PT, P0 ;  /* 0x000000ff1b00720c */ /* 0x000fda0003f05300 */
[----:B--23--:R-:W-:Y:S05]  /*1210*/  @!P0 BRA `(.L_x_14) ;  /* 0x0000000000288947 */ /* 0x00cfea0003800000 */
[----:B0-----:R-:W0:Y:S02]  /*1220*/  LDC R13, c[0x0][0x634] ;  /* 0x00018d00ff0d7b82 */ /* 0x001e240000000800 */
[----:B0-----:R-:W-:-:S05]  /*1230*/  IADD3 R13, P0, R18, R13, RZ ;  /* 0x0000000d120d7210 */ /* 0x001fca0007f1e0ff */
[----:B------:R-:W-:-:S04]  /*1240*/  IMAD.X R15, RZ, RZ, R17, P0 ;  /* 0x000000ffff0f7224 */ /* 0x000fc800000e0611 */
[----:B------:R-:W-:-:S04]  /*1250*/  IMAD.WIDE.U32 R8, R15, R26, RZ ;  /* 0x0000001a0f087225 */ /* 0x000fc800078e00ff */
[----:B------:R-:W-:-:S04]  /*1260*/  IMAD.WIDE.U32 R10, P0, R13, R27, R8 ;  /* 0x0000001b0d0a7225 */ /* 0x000fc80007800008 */
[----:B------:R-:W-:-:S04]  /*1270*/  IMAD.WIDE.U32 R8, R13, R26, RZ ;  /* 0x0000001a0d087225 */ /* 0x000fc800078e00ff */
[----:B------:R-:W-:Y:S01]  /*1280*/  IMAD.X R13, RZ, RZ, RZ, P0 ;  /* 0x000000ffff0d7224 */ /* 0x000fe200000e06ff */
[----:B------:R-:W-:Y:S01]  /*1290*/  IADD3 RZ, P0, R9, R10, RZ ;  /* 0x0000000a09ff7210 */ /* 0x000fe20007f1e0ff */
[----:B------:R-:W-:-:S04]  /*12a0*/  IMAD.MOV.U32 R12, RZ, RZ, R11 ;  /* 0x000000ffff0c7224 */ /* 0x000fc800078e000b */
[----:B------:R-:W-:-:S08]  /*12b0*/  IMAD.WIDE.U32.X R8, R15, R27, R12, P0 ;  /* 0x0000001b0f087225 */ /* 0x000fd000000e040c */
.L_x_14:
[----:B------:R-:W1:Y:S01]  /*12c0*/  LDC.64 R32, c[0x0][0x640] ;  /* 0x00019000ff207b82 */ /* 0x000e620000000a00 */
[-C--:B------:R-:W-:Y:S01]  /*12d0*/  SHF.R.U64 R30, R8, R2.reuse, R9 ;  /* 0x00000002081e7219 */ /* 0x080fe20000001209 */
[----:B------:R-:W-:Y:S01]  /*12e0*/  IMAD.MOV.U32 R19, RZ, RZ, R17 ;  /* 0x000000ffff137224 */ /* 0x000fe200078e0011 */
[----:B------:R-:W-:Y:S01]  /*12f0*/  SHF.R.U32.HI R2, RZ, R2, R9 ;  /* 0x00000002ff027219 */ /* 0x000fe20000011609 */
[----:B------:R-:W-:Y:S01]  /*1300*/  IMAD.MOV.U32 R26, RZ, RZ, 0x1 ;  /* 0x00000001ff1a7424 */ /* 0x000fe200078e00ff */
[----:B------:R-:W-:-:S03]  /*1310*/  IADD3 R11, P0, RZ, -R30, RZ ;  /* 0x8000001eff0b7210 */ /* 0x000fc60007f1e0ff */
[----:B------:R-:W2:Y:S02]  /*1320*/  LDC R10, c[0x0][0x618] ;  /* 0x00018600ff0a7b82 */ /* 0x000ea40000000800 */
[----:B------:R-:W-:-:S04]  /*1330*/  IMAD.X R9, RZ, RZ, ~R2, P0 ;  /* 0x000000ffff097224 */ /* 0x000fc800000e0e02 */
[-C--:B------:R-:W-:Y:S02]  /*1340*/  IMAD R2, R9, R28.reuse, RZ ;  /* 0x0000001c09027224 */ /* 0x080fe400078e02ff */
[----:B0-----:R-:W0:Y:S01]  /*1350*/  LDC R13, c[0x0][0x608] ;  /* 0x00018200ff0d7b82 */ /* 0x001e220000000800 */
[----:B------:R-:W-:-:S04]  /*1360*/  IMAD.WIDE.U32 R8, R11, R28, R18 ;  /* 0x0000001c0b087225 */ /* 0x000fc800078e0012 */
[----:B------:R-:W-:Y:S02]  /*1370*/  IMAD R11, R11, R29, R2 ;  /* 0x0000001d0b0b7224 */ /* 0x000fe400078e0202 */
[----:B------:R-:W-:Y:S01]  /*1380*/  IMAD.MOV.U32 R2, RZ, RZ, -0x1 ;  /* 0xffffffffff027424 */ /* 0x000fe200078e00ff */
[----:B------:R-:W3:Y:S01]  /*1390*/  LDC R31, c[0x0][0x658] ;  /* 0x00019600ff1f7b82 */ /* 0x000ee20000000800 */
[----:B------:R-:W-:Y:S01]  /*13a0*/  IMAD.IADD R9, R9, 0x1, R11 ;  /* 0x0000000109097824 */ /* 0x000fe200078e020b */
[----:B-1----:R-:W-:-:S04]  /*13b0*/  ISETP.NE.U32.AND P0, PT, R32, RZ, PT ;  /* 0x000000ff2000720c */ /* 0x002fc80003f05070 */
[----:B------:R-:W-:Y:S02]  /*13c0*/  ISETP.NE.AND.EX P0, PT, R33, RZ, PT, P0 ;  /* 0x000000ff2100720c */ /* 0x000fe40003f05300 */
[----:B------:R-:W1:Y:S01]  /*13d0*/  LDC R29, c[0x0][0x600] ;  /* 0x00018000ff1d7b82 */ /* 0x000e620000000800 */
[-CC-:B--2---:R-:W-:Y:S02]  /*13e0*/  SHF.R.U64 R27, R8, R10.reuse, R9.reuse ;  /* 0x0000000a081b7219 */ /* 0x184fe40000001209 */
[----:B------:R-:W-:-:S05]  /*13f0*/  SHF.R.U32.HI R8, RZ, R10, R9 ;  /* 0x0000000aff087219 */ /* 0x000fca0000011609 */
[----:B------:R-:W2:Y:S01]  /*1400*/  LDC R22, c[0x0][0x648] ;  /* 0x00019200ff167b82 */ /* 0x000ea20000000800 */
[-CC-:B0-----:R-:W-:Y:S02]  /*1410*/  SHF.R.U64 R34, R27, R13.reuse, R8.reuse ;  /* 0x0000000d1b227219 */ /* 0x181fe40000001208 */
[----:B------:R-:W-:-:S05]  /*1420*/  SHF.R.U32.HI R8, RZ, R13, R8 ;  /* 0x0000000dff087219 */ /* 0x000fca0000011608 */
[----:B------:R-:W0:Y:S01]  /*1430*/  LDC R24, c[0x0][0x638] ;  /* 0x00018e00ff187b82 */ /* 0x000e220000000800 */
[-CC-:B---3--:R-:W-:Y:S02]  /*1440*/  SHF.R.U64 R36, R34, R31.reuse, R8.reuse ;  /* 0x0000001f22247219 */ /* 0x188fe40000001208 */
[-C--:B------:R-:W-:Y:S02]  /*1450*/  SHF.L.U32 R2, R2, R31.reuse, RZ ;  /* 0x0000001f02027219 */ /* 0x080fe400000006ff */
[----:B------:R-:W-:Y:S01]  /*1460*/  SHF.R.U32.HI R9, RZ, R31, R8 ;  /* 0x0000001fff097219 */ /* 0x000fe20000011608 */
[----:B------:R-:W-:Y:S01]  /*1470*/  IMAD.MOV.U32 R8, RZ, RZ, R36 ;  /* 0x000000ffff087224 */ /* 0x000fe200078e0024 */
[----:B------:R-:W-:Y:S01]  /*1480*/  LOP3.LUT R15, RZ, R2, RZ, 0x33, !PT ;  /* 0x00000002ff0f7212 */ /* 0x000fe200078e33ff */
[----:B------:R-:W3:Y:S01]  /*1490*/  LDC R28, c[0x0][0x610] ;  /* 0x00018400ff1c7b82 */ /* 0x000ee20000000800 */
[----:B------:R-:W-:Y:S05]  /*14a0*/  @!P0 BRA `(.L_x_15) ;  /* 0x0000000000288947 */ /* 0x000fea0003800000 */
[----:B------:R-:W4:Y:S02]  /*14b0*/  LDC R13, c[0x0][0x64c] ;  /* 0x00019300ff0d7b82 */ /* 0x000f240000000800 */
[----:B----4-:R-:W-:-:S05]  /*14c0*/  IADD3 R13, P0, R36, R13, RZ ;  /* 0x0000000d240d7210 */ /* 0x010fca0007f1e0ff */
        /* <DEDUP_REMOVED lines=8> */
.L_x_15:
[----:B--2---:R-:W-:Y:S01]  /*1550*/  SHF.R.U64 R7, R8, R22, R9 ;  /* 0x0000001608077219 */ /* 0x004fe20000001209 */
[----:B-1----:R-:W-:Y:S01]  /*1560*/  VIADD R8, R29, 0xffffffff ;  /* 0xffffffff1d087836 */ /* 0x002fe20000000000 */
[----:B------:R-:W-:Y:S01]  /*1570*/  SHF.L.U32 R2, R26, R31, RZ ;  /* 0x0000001f1a027219 */ /* 0x000fe200000006ff */
[----:B------:R-:W-:Y:S01]  /*1580*/  @P1 IMAD R21, R25, R20, R6 ;  /* 0x0000001419151224 */ /* 0x000fe200078e0206 */
[----:B------:R-:W-:Y:S01]  /*1590*/  LOP3.LUT R15, R34, R15, RZ, 0xc0, !PT ;  /* 0x0000000f220f7212 */ /* 0x000fe200078ec0ff */
[----:B------:R-:W-:Y:S01]  /*15a0*/  IMAD.MOV R9, RZ, RZ, -R7 ;  /* 0x000000ffff097224 */ /* 0x000fe200078e0a07 */
[----:B------:R-:W-:-:S03]  /*15b0*/  LOP3.LUT R8, R27, R8, RZ, 0xc0, !PT ;  /* 0x000000081b087212 */ /* 0x000fc600078ec0ff */
[----:B------:R-:W-:Y:S02]  /*15c0*/  IMAD R6, R2, R7, R15 ;  /* 0x0000000702067224 */ /* 0x000fe400078e020f */
[----:B0-----:R-:W-:Y:S02]  /*15d0*/  IMAD R2, R9, R24, R36 ;  /* 0x0000001809027224 */ /* 0x001fe400078e0224 */
[----:B---3--:R-:W-:Y:S02]  /*15e0*/  IMAD R19, R6, R28, R21 ;  /* 0x0000001c06137224 */ /* 0x008fe400078e0215 */
[----:B------:R-:W-:Y:S02]  /*15f0*/  IMAD R2, R2, R29, R8 ;  /* 0x0000001d02027224 */ /* 0x000fe400078e0208 */
[----:B------:R-:W-:-:S03]  /*1600*/  IMAD.MOV.U32 R6, RZ, RZ, 0x1 ;  /* 0x00000001ff067424 */ /* 0x000fc600078e00ff */
[----:B------:R-:W-:Y:S02]  /*1610*/  SEL R22, R2, R19, !P1 ;  /* 0x0000001302167207 */ /* 0x000fe40004800000 */
[----:B------:R-:W-:Y:S01]  /*1620*/  SEL R19, R19, R2, !P1 ;  /* 0x0000000213137207 */ /* 0x000fe20004800000 */
[----:B------:R-:W-:Y:S01]  /*1630*/  IMAD.MOV.U32 R2, RZ, RZ, R30 ;  /* 0x000000ffff027224 */ /* 0x000fe200078e001e */
[----:B------:R-:W-:-:S07]  /*1640*/  PRMT R8, R6, 0x7610, R8 ;  /* 0x0000761006087816 */ /* 0x000fce0000000008 */
.L_x_13:
[----:B------:R-:W-:Y:S05]  /*1650*/  @!P2 BRA `(.L_x_16) ;  /* 0x00000000000ca947 */ /* 0x000fea0003800000 */
[----:B------:R-:W-:Y:S01]  /*1660*/  UCGABAR_WAIT ;  /* 0x0000000000007dc7 */ /* 0x000fe20008000000 */
[----:B------:R-:W-:Y:S01]  /*1670*/  CCTL.IVALL ;  /* 0x00000000ff00798f */ /* 0x000fe20002000000 */
[----:B------:R-:W-:Y:S05]  /*1680*/  BRA `(.L_x_17) ;  /* 0x0000000000047947 */ /* 0x000fea0003800000 */
.L_x_16:
[----:B------:R-:W-:Y:S06]  /*1690*/  BAR.SYNC.DEFER_BLOCKING 0x0 ;  /* 0x0000000000007b1d */ /* 0x000fec0000010000 */
.L_x_17:
[----:B------:R-:W-:Y:S05]  /*16a0*/  @!P4 BRA `(.L_x_18) ;  /* 0x0000003c0040c947 */ /* 0x000fea0003800000 */
[----:B------:R-:W-:-:S13]  /*16b0*/  ISETP.GT.U32.AND P0, PT, R35, 0x1, PT ;  /* 0x000000012300780c */ /* 0x000fda0003f04070 */
[----:B------:R-:W-:Y:S05]  /*16c0*/  @P0 EXIT ;  /* 0x000000000000094d */ /* 0x000fea0003800000 */
.L_x_19:
[----:B------:R-:W-:-:S08]  /*16d0*/  NOP ;  /* 0x0000000000007918 */ /* 0x000fd00000000000 */
[----:B------:R-:W1:Y:S02]  /*16e0*/  USETMAXREG.TRY_ALLOC.CTAPOOL UP0, 0xe8 ;  /* 0x000000e8000079c8 */ /* 0x000e640008000600 */
[----:B-1----:R-:W-:-:S13]  /*16f0*/  PLOP3.LUT P0, PT, PT, PT, UP0, 0x80, 0x0 ;  /* 0x000000000000781c */ /* 0x002fda0003f0f008 */
[----:B------:R-:W-:Y:S05]  /*1700*/  @!P0 BRA `(.L_x_19) ;  /* 0xfffffffc00f08947 */ /* 0x000fea000383ffff */
[----:B------:R-:W-:-:S13]  /*1710*/  LOP3.LUT P0, RZ, R8, 0xff, RZ, 0xc0, !PT ;  /* 0x000000ff08ff7812 */ /* 0x000fda000780c0ff */
[----:B------:R-:W-:Y:S05]  /*1720*/  @!P0 EXIT ;  /* 0x000000000000894d */ /* 0x000fea0003800000 */
[----:B------:R-:W1:Y:S01]  /*1730*/  S2UR UR4, SR_CgaCtaId ;  /* 0x00000000000479c3 */ /* 0x000e620000008800 */
[----:B------:R-:W-:Y:S01]  /*1740*/  VIADD R14, R14, 0xffffffff ;  /* 0xffffffff0e0e7836 */ /* 0x000fe20000000000 */
[CC--:B------:R-:W-:Y:S01]  /*1750*/  LEA.HI R4, R0.reuse, R3.reuse, RZ, 0x2 ;  /* 0x0000000300047211 */ /* 0x0c0fe200078f10ff */
[----:B------:R-:W-:Y:S01]  /*1760*/  UMOV UR41, 0x400 ;  /* 0x0000040000297882 */ /* 0x000fe20000000000 */
[----:B------:R-:W-:Y:S01]  /*1770*/  LEA.HI R0, R0, R3, RZ, 0x5 ;  /* 0x0000000300007211 */ /* 0x000fe200078f28ff */
[----:B------:R-:W-:Y:S01]  /*1780*/  UISETP.LT.AND UP0, UPT, UR40, 0x1, UPT ;  /* 0x000000012800788c */ /* 0x000fe2000bf01270 */
[----:B------:R-:W-:Y:S01]  /*1790*/  R2UR UR42, R14 ;  /* 0x000000000e2a72ca */ /* 0x000fe200000e0000 */
[----:B------:R-:W-:Y:S01]  /*17a0*/  ULDC UR6, c[0x0][0x284] ;  /* 0x0000a10000067ab9 */ /* 0x000fe20000000800 */
[--C-:B------:R-:W-:Y:S01]  /*17b0*/  SHF.R.S32.HI R68, RZ, 0x2, R4.reuse ;  /* 0x00000002ff447819 */ /* 0x100fe20000011404 */
[----:B------:R-:W-:Y:S01]  /*17c0*/  USEL UR43, UR40, 0x1, UP0 ;  /* 0x00000001282b7887 */ /* 0x000fe20008000000 */
[----:B------:R-:W-:Y:S01]  /*17d0*/  SHF.R.S32.HI R5, RZ, 0x1f, R4 ;  /* 0x0000001fff057819 */ /* 0x000fe20000011404 */
[----:B------:R-:W-:Y:S01]  /*17e0*/  USHF.L.U32 UR46, UR40, 0x1, URZ ;  /* 0x00000001282e7899 */ /* 0x000fe2000800063f */
[----:B------:R-:W-:Y:S01]  /*17f0*/  LOP3.LUT R70, R4, 0xfffffffc, RZ, 0xc0, !PT ;  /* 0xfffffffc04467812 */ /* 0x000fe200078ec0ff */
[----:B------:R-:W-:Y:S01]  /*1800*/  UIADD3 UR43, -UR43, UR40, URZ ;  /* 0x000000282b2b7290 */ /* 0x000fe2000fffe13f */
[----:B------:R-:W-:-:S02]  /*1810*/  LEA.HI R5, R5, R68, RZ, 0x3 ;  /* 0x0000004405057211 */ /* 0x000fc400078f18ff */
[----:B------:R-:W-:Y:S01]  /*1820*/  ISETP.NE.AND P0, PT, R14, RZ, PT ;  /* 0x000000ff0e00720c */ /* 0x000fe20003f05270 */
[----:B------:R-:W-:Y:S01]  /*1830*/  IMAD.IADD R70, R3, 0x1, -R70 ;  /* 0x0000000103467824 */ /* 0x000fe200078e0a46 */
[----:B------:R-:W-:Y:S01]  /*1840*/  LOP3.LUT R5, R5, 0xfffffff8, RZ, 0xc0, !PT ;  /* 0xfffffff805057812 */ /* 0x000fe200078ec0ff */
[----:B------:R-:W-:Y:S01]  /*1850*/  USHF.L.U32 UR42, UR42, 0x3, URZ ;  /* 0x000000032a2a7899 */ /* 0x000fe2000800063f */
[----:B------:R-:W-:-:S03]  /*1860*/  SEL R77, RZ, 0x1, P0 ;  /* 0x00000001ff4d7807 */ /* 0x000fc60000000000 */
[----:B------:R-:W-:Y:S01]  /*1870*/  IMAD.IADD R68, R68, 0x1, -R5 ;  /* 0x0000000144447824 */ /* 0x000fe200078e0a05 */
[----:B-1----:R-:W-:Y:S01]  /*1880*/  ULEA UR41, UR4, UR41, 0x18 ;  /* 0x0000002904297291 */ /* 0x002fe2000f8ec03f */
[----:B------:R-:W-:Y:S01]  /*1890*/  SHF.R.S32.HI R5, RZ, 0x5, R0 ;  /* 0x00000005ff057819 */ /* 0x000fe20000011400 */
[----:B------:R-:W-:Y:S02]  /*18a0*/  IMAD.U32 R72, RZ, RZ, UR42 ;  /* 0x0000002aff487e24 */ /* 0x000fe4000f8e00ff */
[----:B------:R-:W-:Y:S01]  /*18b0*/  UIADD3 UR47, UR41, 0x1a0, URZ ;  /* 0x000001a0292f7890 */ /* 0x000fe2000fffe03f */
[--C-:B------:R-:W-:Y:S01]  /*18c0*/  SHF.R.S32.HI R69, RZ, 0x1f, R68.reuse ;  /* 0x0000001fff457819 */ /* 0x100fe20000011444 */
[----:B------:R-:W-:Y:S01]  /*18d0*/  UIADD3 UR4, UR41, 0x19280, URZ ;  /* 0x0001928029047890 */ /* 0x000fe2000fffe03f */
[C-C-:B------:R-:W-:Y:S01]  /*18e0*/  IMAD R75, R5.reuse, -0x10, -R68.reuse ;  /* 0xfffffff0054b7824 */ /* 0x140fe200078e0a44 */
[----:B------:R-:W-:Y:S01]  /*18f0*/  UIADD3 UR5, UR41, 0x280, URZ ;  /* 0x0000028029057890 */ /* 0x000fe2000fffe03f */
[C---:B------:R-:W-:Y:S01]  /*1900*/  LOP3.LUT R74, R72.reuse, 0x8, RZ, 0xc0, !PT ;  /* 0x00000008484a7812 */ /* 0x040fe200078ec0ff */
[----:B------:R-:W-:Y:S01]  /*1910*/  USHF.R.U32.HI UR4, URZ, 0x4, UR4 ;  /* 0x000000043f047899 */ /* 0x000fe20008011604 */
[----:B------:R-:W-:Y:S01]  /*1920*/  IMAD.U32 R71, RZ, RZ, UR47 ;  /* 0x0000002fff477e24 */ /* 0x000fe2000f8e00ff */
[----:B------:R-:W-:Y:S01]  /*1930*/  USHF.R.U32.HI UR5, URZ, 0x4, UR5 ;  /* 0x000000043f057899 */ /* 0x000fe20008011605 */
[----:B------:R-:W-:Y:S01]  /*1940*/  IMAD.WIDE R68, R5, 0x10, R68 ;  /* 0x0000001005447825 */ /* 0x000fe200078e0244 */
[----:B------:R-:W-:Y:S01]  /*1950*/  ULOP3.LUT UR4, UR4, 0x3fff, URZ, 0xc0, !UPT ;  /* 0x00003fff04047892 */ /* 0x000fe2000f8ec03f */
[----:B------:R-:W-:Y:S01]  /*1960*/  LOP3.LUT R72, R72, 0x8, RZ, 0xc, !PT ;  /* 0x0000000848487812 */ /* 0x000fe200078e0cff */
[----:B------:R-:W-:Y:S01]  /*1970*/  ULOP3.LUT UR5, UR5, 0x3fff, URZ, 0xc0, !UPT ;  /* 0x00003fff05057892 */ /* 0x000fe2000f8ec03f */
[----:B------:R-:W-:Y:S01]  /*1980*/  VIADD R73, R71, UR42 ;  /* 0x0000002a47497c36 */ /* 0x000fe20008000000 */
[----:B------:R-:W-:Y:S01]  /*1990*/  LOP3.LUT R74, R74, 0x18, RZ, 0x3c, !PT ;  /* 0x000000184a4a7812 */ /* 0x000fe200078e3cff */
[----:B------:R-:W-:Y:S01]  /*19a0*/  VIADD R75, R75, UR6 ;  /* 0x000000064b4b7c36 */ /* 0x000fe20008000000 */
[----:B------:R-:W-:-:S02]  /*19b0*/  ULOP3.LUT UR44, UR4, 0x10000, URZ, 0xfc, !UPT ;  /* 0x00010000042c7892 */ /* 0x000fc4000f8efc3f */
[----:B------:R-:W-:-:S12]  /*19c0*/  ULOP3.LUT UR45, UR5, 0x10000, URZ, 0xfc, !UPT ;  /* 0x00010000052d7892 */ /* 0x000fd8000f8efc3f */
.L_x_123:
[----:B------:R-:W-:Y:S01]  /*19d0*/  SHF.L.U32 R0, R77, 0x1f, RZ ;  /* 0x0000001f4d007819 */ /* 0x000fe200000006ff */
[----:B------:R-:W-:Y:S02]  /*19e0*/  ULDC UR4, c[0x0][0x28c] ;  /* 0x0000a30000047ab9 */ /* 0x000fe40000000800 */
[----:B------:R-:W-:Y:S01]  /*19f0*/  ISETP.LT.AND P1, PT, RZ, UR4, PT ;  /* 0x00000004ff007c0c */ /* 0x000fe2000bf21270 */
[----:B-1----:R-:W1:Y:S02]  /*1a00*/  SYNCS.PHASECHK.TRANS64.TRYWAIT P0, [R71+UR42], R0 ;  /* 0x00000000470075a7 */ /* 0x002e64000800016a */
[----:B-1-34-:R-:W-:Y:S10]  /*1a10*/  @!P0 BRA `(.L_x_20) ;  /* 0x0000005400708947 */ /* 0x01aff40003800000 */
.L_x_166:
[----:B------:R-:W-:Y:S05]  /*1a20*/  @P1 BRA `(.L_x_21) ;  /* 0x0000000000401947 */ /* 0x000fea0003800000 */
[----:B-1----:R-:W-:Y:S01]  /*1a30*/  MOV R0, 0x0 ;  /* 0x0000000000007802 */ /* 0x002fe20000000f00 */
[----:B------:R-:W-:Y:S01]  /*1a40*/  ULDC.64 UR4, c[0x4][0x68] ;  /* 0x01001a0000047ab9 */ /* 0x000fe20000000a00 */
[----:B------:R-:W-:Y:S01]  /*1a50*/  ULDC.64 UR6, c[0x4][0x8] ;  /* 0x0100020000067ab9 */ /* 0x000fe20000000a00 */
[----:B------:R-:W-:Y:S01]  /*1a60*/  IMAD.U32 R4, RZ, RZ, UR4 ;  /* 0x00000004ff047e24 */ /* 0x000fe2000f8e00ff */
[----:B------:R1:W2:Y:S01]  /*1a70*/  LDC.64 R14, c[0x4][R0] ;  /* 0x01000000000e7b82 */ /* 0x0002a20000000a00 */
[----:B------:R-:W-:Y:S01]  /*1a80*/  IMAD.U32 R5, RZ, RZ, UR5 ;  /* 0x00000005ff057e24 */ /* 0x000fe2000f8e00ff */
[----:B------:R-:W-:Y:S01]  /*1a90*/  ULDC.64 UR4, c[0x4][0x70] ;  /* 0x01001c0000047ab9 */ /* 0x000fe20000000a00 */
[----:B------:R-:W-:Y:S02]  /*1aa0*/  IMAD.U32 R10, RZ, RZ, UR6 ;  /* 0x00000006ff0a7e24 */ /* 0x000fe4000f8e00ff */
[----:B------:R-:W-:Y:S02]  /*1ab0*/  IMAD.U32 R6, RZ, RZ, UR4 ;  /* 0x00000004ff067e24 */ /* 0x000fe4000f8e00ff */
[----:B------:R-:W-:-:S02]  /*1ac0*/  IMAD.U32 R7, RZ, RZ, UR5 ;  /* 0x00000005ff077e24 */ /* 0x000fc4000f8e00ff */
[----:B------:R-:W-:Y:S02]  /*1ad0*/  IMAD.U32 R11, RZ, RZ, UR7 ;  /* 0x00000007ff0b7e24 */ /* 0x000fe4000f8e00ff */
[----:B------:R-:W-:Y:S02]  /*1ae0*/  IMAD.MOV.U32 R8, RZ, RZ, 0x1e1 ;  /* 0x000001e1ff087424 */ /* 0x000fe400078e00ff */
[----:B0-----:R-:W-:Y:S02]  /*1af0*/  IMAD.MOV.U32 R12, RZ, RZ, 0x1 ;  /* 0x00000001ff0c7424 */ /* 0x001fe400078e00ff */
[----:B-1----:R-:W-:-:S07]  /*1b00*/  IMAD.MOV.U32 R13, RZ, RZ, RZ ;  /* 0x000000ffff0d7224 */ /* 0x002fce00078e00ff */
[----:B------:R-:W-:-:S07]  /*1b10*/  LEPC R20, `(.L_x_21) ;  /* 0x000000001014794e */ /* 0x000fce0000000000 */
[----:B--2--5:R-:W-:Y:S05]  /*1b20*/  CALL.ABS.NOINC R14 ;  /* 0x000000000e007343 */ /* 0x024fea0003c00000 */
.L_x_21:
[----:B-1----:R-:W-:-:S04]  /*1b30*/  LOP3.LUT R0, R16, 0x1, RZ, 0xfc, !PT ;  /* 0x0000000110007812 */ /* 0x002fc800078efcff */
[----:B------:R-:W-:-:S13]  /*1b40*/  ISETP.NE.AND P0, PT, R0, 0x3, PT ;  /* 0x000000030000780c */ /* 0x000fda0003f05270 */
[----:B------:R-:W-:Y:S05]  /*1b50*/  @!P0 BRA `(.L_x_22) ;  /* 0x0000000000048947 */ /* 0x000fea0003800000 */
[----:B------:R-:W-:Y:S01]  /*1b60*/  BPT.TRAP 0x1 ;  /* 0x000000040000795c */ /* 0x000fe20000300000 */
.L_x_22:
[----:B------:R-:W-:Y:S02]  /*1b70*/  IMAD.U32 R3, RZ, RZ, UR38 ;  /* 0x00000026ff037e24 */ /* 0x000fe4000f8e00ff */
[----:B------:R-:W-:-:S03]  /*1b80*/  IMAD.U32 R0, RZ, RZ, UR39 ;  /* 0x00000027ff007e24 */ /* 0x000fc6000f8e00ff */
[----:B------:R-:W-:Y:S02]  /*1b90*/  LEA R3, R3, UR41, 0x3 ;  /* 0x0000002903037c11 */ /* 0x000fe4000f8e18ff */
[----:B------:R-:W-:-:S04]  /*1ba0*/  SHF.L.U32 R0, R0, 0x1f, RZ ;  /* 0x0000001f00007819 */ /* 0x000fc800000006ff */
[----:B------:R1:W2:Y:S01]  /*1bb0*/  SYNCS.PHASECHK.TRANS64.TRYWAIT P1, [R3+URZ], R0 ;  /* 0x00000000030075a7 */ /* 0x0002a2000802017f */
[----:B------:R-:W-:Y:S05]  /*1bc0*/  @!P0 BRA `(.L_x_23) ;  /* 0x0000000000048947 */ /* 0x000fea0003800000 */
[----:B------:R-:W-:Y:S01]  /*1bd0*/  BPT.TRAP 0x1 ;  /* 0x000000040000795c */ /* 0x000fe20000300000 */
.L_x_23:
[----:B--2---:R-:W-:Y:S05]  /*1be0*/  @P1 BRA `(.L_x_24) ;  /* 0x0000000000081947 */ /* 0x004fea0003800000 */
[----:B------:R-:W2:Y:S02]  /*1bf0*/  SYNCS.PHASECHK.TRANS64.TRYWAIT P1, [R3+URZ], R0 ;  /* 0x00000000030075a7 */ /* 0x000ea4000802017f */
[----:B--2---:R-:W-:Y:S05]  /*1c00*/  @!P1 BRA `(.L_x_25) ;  /* 0x0000005400089947 */ /* 0x004fea0003800000 */
.L_x_24:
[----:B------:R-:W-:Y:S05]  /*1c10*/  WARPSYNC.ALL ;  /* 0x0000000000007948 */ /* 0x000fea0003800000 */
[----:B------:R-:W-:Y:S01]  /*1c20*/  ULEA UR8, UR38, UR45, 0x8 ;  /* 0x0000002d26087291 */ /* 0x000fe2000f8e403f */
[----:B------:R-:W-:Y:S01]  /*1c30*/  WARPGROUP.ARRIVE ;  /* 0x00000000000079c5 */ /* 0x000fe20000000000 */
[----:B------:R-:W-:Y:S01]  /*1c40*/  UIMAD UR9, UR38, 0x140, UR44 ;  /* 0x00000140260978a4 */ /* 0x000fe2000f8e022c */
[----:B-12---:R-:W-:Y:S01]  /*1c50*/  IMAD.U32 R0, RZ, RZ, UR43 ;  /* 0x0000002bff007e24 */ /* 0x006fe2000f8e00ff */
[----:B------:R-:W-:Y:S01]  /*1c60*/  UMOV UR5, 0x80000020 ;  /* 0x8000002000057882 */ /* 0x000fe20000000000 */
[----:B------:R-:W-:Y:S01]  /*1c70*/  UMOV UR7, 0x80000020 ;  /* 0x8000002000077882 */ /* 0x000fe20000000000 */
[----:B------:R-:W-:Y:S01]  /*1c80*/  UIADD3 UR10, UR9, 0x40, URZ ;  /* 0x00000040090a7890 */ /* 0x000fe2000fffe03f */
[----:B------:R-:W-:-:S02]  /*1c90*/  UMOV UR4, UR8 ;  /* 0x0000000800047c82 */ /* 0x000fc40008000000 */
[----:B------:R-:W-:Y:S01]  /*1ca0*/  UMOV UR6, UR9 ;  /* 0x0000000900067c82 */ /* 0x000fe20008000000 */
[----:B------:R-:W-:Y:S01]  /*1cb0*/  UIADD3 UR11, UR9, 0x80, URZ ;  /* 0x00000080090b7890 */ /* 0x000fe2000fffe03f */
[----:B------:R-:W-:Y:S01]  /*1cc0*/  IGMMA.64x16x32.S8.S8 R56, gdesc[UR4], RZ, !UPT, gsb0 ;  /* 0x00600000043879f1 */ /* 0x000fe2000c0410ff */
[----:B------:R-:W-:Y:S01]  /*1cd0*/  UMOV UR7, 0x80000020 ;  /* 0x8000002000077882 */ /* 0x000fe20000000000 */
[----:B------:R-:W-:Y:S01]  /*1ce0*/  UMOV UR6, UR10 ;  /* 0x0000000a00067c82 */ /* 0x000fe20008000000 */
[----:B------:R-:W-:Y:S01]  /*1cf0*/  UIADD3 UR12, UR9, 0xc0, URZ ;  /* 0x000000c0090c7890 */ /* 0x000fe2000fffe03f */
[----:B------:R-:W-:Y:S01]  /*1d00*/  ISETP.GE.AND P1, PT, R0, 0x1, PT ;  /* 0x000000010000780c */ /* 0x000fe20003f26270 */
[----:B------:R-:W-:Y:S01]  /*1d10*/  UIADD3 UR10, UR9, 0x100, URZ ;  /* 0x00000100090a7890 */ /* 0x000fe2000fffe03f */
[----:B------:R-:W-:Y:S02]  /*1d20*/  WARPGROUP.DEPBAR.LE gsb0, 0x0 ;  /* 0x00008000000079c5 */ /* 0x000fe40000010000 */
[----:B------:R-:W-:-:S06]  /*1d30*/  WARPGROUP.ARRIVE ;  /* 0x00000000000079c5 */ /* 0x000fcc0000000000 */
[----:B------:R-:W-:Y:S01]  /*1d40*/  IGMMA.64x16x32.S8.S8 R48, gdesc[UR4], RZ, !UPT, gsb0 ;  /* 0x00600000043079f1 */ /* 0x000fe2000c0410ff */
[----:B------:R-:W-:Y:S01]  /*1d50*/  UMOV UR6, UR11 ;  /* 0x0000000b00067c82 */ /* 0x000fe20008000000 */
[----:B------:R-:W-:Y:S01]  /*1d60*/  UMOV UR7, 0x80000020 ;  /* 0x8000002000077882 */ /* 0x000fe20000000000 */
[----:B------:R-:W-:Y:S01]  /*1d70*/  UIADD3 UR11, UR9, 0xc2, URZ ;  /* 0x000000c2090b7890 */ /* 0x000fe2000fffe03f */
[----:B------:R-:W-:Y:S02]  /*1d80*/  WARPGROUP.DEPBAR.LE gsb0, 0x0 ;  /* 0x00008000000079c5 */ /* 0x000fe40000010000 */
[----:B------:R-:W-:-:S06]  /*1d90*/  WARPGROUP.ARRIVE ;  /* 0x00000000000079c5 */ /* 0x000fcc0000000000 */
[----:B------:R-:W-:Y:S01]  /*1da0*/  IGMMA.64x16x32.S8.S8 R40, gdesc[UR4], RZ, !UPT, gsb0 ;  /* 0x00600000042879f1 */ /* 0x000fe2000c0410ff */
[----:B------:R-:W-:Y:S01]  /*1db0*/  UMOV UR6, UR12 ;  /* 0x0000000c00067c82 */ /* 0x000fe20008000000 */
[----:B------:R-:W-:Y:S01]  /*1dc0*/  UMOV UR7, 0x80000020 ;  /* 0x8000002000077882 */ /* 0x000fe20000000000 */
        /* <DEDUP_REMOVED lines=9> */
[----:B------:R-:W-:Y:S02]  /*1e60*/  UIADD3 UR4, UR8, 0x2, URZ ;  /* 0x0000000208047890 */ /* 0x000fe4000fffe03f */
[----:B------:R-:W-:Y:S01]  /*1e70*/  UIADD3 UR6, UR9, 0x2, URZ ;  /* 0x0000000209067890 */ /* 0x000fe2000fffe03f */
[----:B------:R-:W-:Y:S01]  /*1e80*/  UMOV UR5, 0x80000020 ;  /* 0x8000002000057882 */ /* 0x000fe20000000000 */
[----:B------:R-:W-:Y:S01]  /*1e90*/  UMOV UR7, 0x80000020 ;  /* 0x8000002000077882 */ /* 0x000fe20000000000 */
[----:B------:R-:W-:Y:S02]  /*1ea0*/  UIADD3 UR8, UR9, 0x42, URZ ;  /* 0x0000004209087890 */ /* 0x000fe4000fffe03f */
[----:B------:R-:W-:Y:S01]  /*1eb0*/  UIADD3 UR9, UR9, 0x102, URZ ;  /* 0x0000010209097890 */ /* 0x000fe2000fffe03f */
[----:B------:R-:W-:Y:S02]  /*1ec0*/  WARPGROUP.DEPBAR.LE gsb0, 0x0 ;  /* 0x00008000000079c5 */ /* 0x000fe40000010000 */
[----:B------:R-:W-:-:S06]  /*1ed0*/  WARPGROUP.ARRIVE ;  /* 0x00000000000079c5 */ /* 0x000fcc0000000000 */
[----:B------:R-:W-:Y:S01]  /*1ee0*/  IGMMA.64x16x32.S8.S8 R56, gdesc[UR4], R56, gsb0 ;  /* 0x00600000043879f1 */ /* 0x000fe20008041038 */
[----:B------:R-:W-:Y:S01]  /*1ef0*/  UMOV UR6, UR8 ;  /* 0x0000000800067c82 */ /* 0x000fe20008000000 */
[----:B------:R-:W-:Y:S01]  /*1f00*/  UMOV UR7, 0x80000020 ;  /* 0x8000002000077882 */ /* 0x000fe20000000000 */
        /* <DEDUP_REMOVED lines=17> */
[----:B------:R-:W-:Y:S03]  /*2020*/  IGMMA.64x16x32.S8.S8 R24, gdesc[UR4], R24, gsb0 ;  /* 0x00600000041879f1 */ /* 0x000fe60008041018 */
[----:B------:R-:W-:Y:S02]  /*2030*/  WARPGROUP.DEPBAR.LE gsb0, 0x0 ;  /* 0x00008000000079c5 */ /* 0x000fe40000010000 */
[----:B------:R-:W-:Y:S05]  /*2040*/  @!P1 BRA `(.L_x_26) ;  /* 0x00000004009c9947 */ /* 0x000fea0003800000 */
[----:B------:R-:W-:Y:S01]  /*2050*/  UIADD3 UR8, UR38, 0x1, URZ ;  /* 0x0000000126087890 */ /* 0x000fe2000fffe03f */
[----:B------:R-:W-:Y:S02]  /*2060*/  IMAD.U32 R0, RZ, RZ, UR43 ;  /* 0x0000002bff007e24 */ /* 0x000fe4000f8e00ff */
[----:B------:R-:W-:Y:S01]  /*2070*/  IMAD.U32 R3, RZ, RZ, UR38 ;  /* 0x00000026ff037e24 */ /* 0x000fe2000f8e00ff */
[----:B------:R-:W-:-:S04]  /*2080*/  UISETP.NE.AND UP0, UPT, UR8, 0x19, UPT ;  /* 0x000000190800788c */ /* 0x000fc8000bf05270 */
[----:B------:R-:W-:Y:S02]  /*2090*/  USEL UR4, URZ, 0x1, UP0 ;  /* 0x000000013f047887 */ /* 0x000fe40008000000 */
[----:B------:R-:W-:Y:S02]  /*20a0*/  USEL UR8, UR8, URZ, UP0 ;  /* 0x0000003f08087287 */ /* 0x000fe40008000000 */
[----:B------:R-:W-:-:S06]  /*20b0*/  ULOP3.LUT UR4, UR39, UR4, URZ, 0x3c, !UPT ;  /* 0x0000000427047292 */ /* 0x000fcc000f8e3c3f */
[----:B------:R-:W-:-:S07]  /*20c0*/  IMAD.U32 R6, RZ, RZ, UR4 ;  /* 0x00000004ff067e24 */ /* 0x000fce000f8e00ff */
.L_x_33:
[----:B------:R-:W-:Y:S05]  /*20d0*/  @!P0 BRA `(.L_x_27) ;  /* 0x0000000000048947 */ /* 0x000fea0003800000 */
[----:B------:R-:W-:Y:S01]  /*20e0*/  BPT.TRAP 0x1 ;  /* 0x000000040000795c */ /* 0x000fe20000300000 */
.L_x_27:
[----:B------:R-:W-:Y:S01]  /*20f0*/  ULEA UR4, UR8, UR41, 0x3 ;  /* 0x0000002908047291 */ /* 0x000fe2000f8e183f */
[----:B------:R-:W-:-:S08]  /*2100*/  SHF.L.U32 R4, R6, 0x1f, RZ ;  /* 0x0000001f06047819 */ /* 0x000fd000000006ff */
[----:B------:R1:W2:Y:S01]  /*2110*/  SYNCS.PHASECHK.TRANS64.TRYWAIT P1, [UR4], R4 ;  /* 0x00000004ff0075a7 */ /* 0x0002a20008020144 */
[----:B------:R-:W-:Y:S05]  /*2120*/  @!P0 BRA `(.L_x_28) ;  /* 0x0000000000048947 */ /* 0x000fea0003800000 */
[----:B------:R-:W-:Y:S01]  /*2130*/  BPT.TRAP 0x1 ;  /* 0x000000040000795c */ /* 0x000fe20000300000 */
.L_x_28:
[----:B--2---:R-:W-:Y:S05]  /*2140*/  @P1 BRA `(.L_x_29) ;  /* 0x0000000000081947 */ /* 0x004fea0003800000 */
[----:B------:R-:W2:Y:S02]  /*2150*/  SYNCS.PHASECHK.TRANS64.TRYWAIT P1, [UR4], R4 ;  /* 0x00000004ff0075a7 */ /* 0x000ea40008020144 */
[----:B--2---:R-:W-:Y:S05]  /*2160*/  @!P1 BRA `(.L_x_30) ;  /* 0x0000004c00c49947 */ /* 0x004fea0003800000 */
.L_x_29:
[----:B------:R-:W-:Y:S01]  /*2170*/  ULEA UR9, UR8, UR45, 0x8 ;  /* 0x0000002d08097291 */ /* 0x000fe2000f8e403f */
[----:B------:R-:W-:Y:S01]  /*2180*/  WARPGROUP.ARRIVE ;  /* 0x00000000000079c5 */ /* 0x000fe20000000000 */
[----:B------:R-:W-:Y:S01]  /*2190*/  UIMAD UR10, UR8, 0x140, UR44 ;  /* 0x00000140080a78a4 */ /* 0x000fe2000f8e022c */
[----:B------:R-:W-:Y:S01]  /*21a0*/  UMOV UR5, 0x80000020 ;  /* 0x8000002000057882 */ /* 0x000fe20000000000 */
[----:B------:R-:W-:Y:S02]  /*21b0*/  UMOV UR7, 0x80000020 ;  /* 0x8000002000077882 */ /* 0x000fe40000000000 */
[----:B------:R-:W-:Y:S01]  /*21c0*/  UIADD3 UR11, UR10, 0x40, URZ ;  /* 0x000000400a0b7890 */ /* 0x000fe2000fffe03f */
[----:B------:R-:W-:Y:S02]  /*21d0*/  UMOV UR4, UR9 ;  /* 0x0000000900047c82 */ /* 0x000fe40008000000 */
[----:B------:R-:W-:Y:S01]  /*21e0*/  UMOV UR6, UR10 ;  /* 0x0000000a00067c82 */ /* 0x000fe20008000000 */
[----:B------:R-:W-:Y:S01]  /*21f0*/  UIADD3 UR12, UR10, 0x80, URZ ;  /* 0x000000800a0c7890 */ /* 0x000fe2000fffe03f */
[----:B------:R-:W-:Y:S01]  /*2200*/  IGMMA.64x16x32.S8.S8 R56, gdesc[UR4], R56, gsb0 ;  /* 0x00600000043879f1 */ /* 0x000fe20008041038 */
[----:B------:R-:W-:Y:S01]  /*2210*/  UMOV UR7, 0x80000020 ;  /* 0x8000002000077882 */ /* 0x000fe20000000000 */
[----:B------:R-:W-:Y:S01]  /*2220*/  UMOV UR6, UR11 ;  /* 0x0000000b00067c82 */ /* 0x000fe20008000000 */
[----:B------:R-:W-:-:S02]  /*2230*/  UIADD3 UR13, UR10, 0xc0, URZ ;  /* 0x000000c00a0d7890 */ /* 0x000fc4000fffe03f */
[----:B------:R-:W-:Y:S01]  /*2240*/  UIADD3 UR11, UR10, 0x100, URZ ;  /* 0x000001000a0b7890 */ /* 0x000fe2000fffe03f */
[----:B------:R-:W-:Y:S02]  /*2250*/  WARPGROUP.DEPBAR.LE gsb0, 0x0 ;  /* 0x00008000000079c5 */ /* 0x000fe40000010000 */
[----:B------:R-:W-:-:S06]  /*2260*/  WARPGROUP.ARRIVE ;  /* 0x00000000000079c5 */ /* 0x000fcc0000000000 */
[----:B------:R-:W-:Y:S01]  /*2270*/  IGMMA.64x16x32.S8.S8 R48, gdesc[UR4], R48, gsb0 ;  /* 0x00600000043079f1 */ /* 0x000fe20008041030 */
[----:B------:R-:W-:Y:S01]  /*2280*/  UMOV UR6, UR12 ;  /* 0x0000000c00067c82 */ /* 0x000fe20008000000 */
[----:B------:R-:W-:Y:S01]  /*2290*/  UMOV UR7, 0x80000020 ;  /* 0x8000002000077882 */ /* 0x000fe20000000000 */
        /* <DEDUP_REMOVED lines=46> */
[----:B------:R-:W-:Y:S01]  /*2580*/  BPT.TRAP 0x1 ;  /* 0x000000040000795c */ /* 0x000fe20000300000 */
.L_x_31:
[----:B------:R-:W-:-:S13]  /*2590*/  ISETP.NE.AND P1, PT, R65, RZ, PT ;  /* 0x000000ff4100720c */ /* 0x000fda0003f25270 */
[----:B-12---:R-:W-:-:S05]  /*25a0*/  @P1 LEA R4, R3, UR41, 0x3 ;  /* 0x0000002903041c11 */ /* 0x006fca000f8e18ff */
[----:B------:R-:W-:-:S05]  /*25b0*/  @P1 VIADD R5, R4, 0xc8 ;  /* 0x000000c804051836 */ /* 0x000fca0000000000 */
[----:B------:R-:W-:-:S04]  /*25c0*/  @P1 PRMT R5, R64, 0x654, R5 ;  /* 0x0000065440051816 */ /* 0x000fc80000000005 */
[----:B------:R1:W-:Y:S01]  /*25d0*/  @P1 SYNCS.ARRIVE.TRANS64.RED.A1T0 RZ, [R5+URZ], RZ ;  /* 0x000000ff05ff19a7 */ /* 0x0003e2000810043f */
[----:B------:R-:W-:-:S13]  /*25e0*/  ISETP.GT.U32.AND P1, PT, R16, 0x1, PT ;  /* 0x000000011000780c */ /* 0x000fda0003f24070 */
[----:B-1----:R-:W-:Y:S05]  /*25f0*/  @P1 BRA `(.L_x_32) ;  /* 0x0000000000041947 */ /* 0x002fea0003800000 */
[----:B------:R-:W-:Y:S01]  /*2600*/  BPT.TRAP 0x1 ;  /* 0x000000040000795c */ /* 0x000fe20000300000 */
.L_x_32:
[----:B------:R-:W-:Y:S01]  /*2610*/  UIADD3 UR8, UR8, 0x1, URZ ;  /* 0x0000000108087890 */ /* 0x000fe2000fffe03f */
[C---:B------:R-:W-:Y:S01]  /*2620*/  ISETP.GT.AND P2, PT, R0.reuse, 0x1, PT ;  /* 0x000000010000780c */ /* 0x040fe20003f44270 */
[----:B------:R-:W-:Y:S02]  /*2630*/  VIADD R3, R3, 0x1 ;  /* 0x0000000103037836 */ /* 0x000fe40000000000 */
[----:B------:R-:W-:Y:S01]  /*2640*/  UISETP.NE.AND UP0, UPT, UR8, 0x19, UPT ;  /* 0x000000190800788c */ /* 0x000fe2000bf05270 */
[----:B------:R-:W-:Y:S02]  /*2650*/  VIADD R0, R0, 0xffffffff ;  /* 0xffffffff00007836 */ /* 0x000fe40000000000 */
[C---:B------:R-:W-:Y:S01]  /*2660*/  ISETP.NE.AND P1, PT, R3.reuse, 0x19, PT ;  /* 0x000000190300780c */ /* 0x040fe20003f25270 */
[----:B------:R-:W-:Y:S02]  /*2670*/  USEL UR4, URZ, 0x1, UP0 ;  /* 0x000000013f047887 */ /* 0x000fe40008000000 */
[----:B------:R-:W-:Y:S01]  /*2680*/  USEL UR8, UR8, URZ, UP0 ;  /* 0x0000003f08087287 */ /* 0x000fe20008000000 */
[----:B------:R-:W-:-:S03]  /*2690*/  SEL R3, R3, RZ, P1 ;  /* 0x000000ff03037207 */ /* 0x000fc60000800000 */
[----:B------:R-:W-:Y:S01]  /*26a0*/  LOP3.LUT R6, R6, UR4, RZ, 0x3c, !PT ;  /* 0x0000000406067c12 */ /* 0x000fe2000f8e3cff */
[----:B------:R-:W-:Y:S07]  /*26b0*/  @P2 BRA `(.L_x_33) ;  /* 0xfffffff800842947 */ /* 0x000fee000383ffff */
.L_x_26:
[----:B------:R-:W1:Y:S01]  /*26c0*/  LDC R0, c[0x0][0x28c] ;  /* 0x0000a300ff007b82 */ /* 0x000e620000000800 */
[----:B------:R2:W-:Y:S01]  /*26d0*/  SYNCS.ARRIVE.TRANS64.A1T0 RZ, [R72+UR47], RZ ;  /* 0x000000ff48ff79a7 */ /* 0x0005e2000810002f */
[----:B-1----:R-:W-:-:S13]  /*26e0*/  ISETP.GE.AND P1, PT, R0, 0x1, PT ;  /* 0x000000010000780c */ /* 0x002fda0003f26270 */
[----:B--2---:R-:W-:Y:S05]  /*26f0*/  @!P1 BRA `(.L_x_34) ;  /* 0x0000000000449947 */ /* 0x004fea0003800000 */
[----:B------:R-:W-:Y:S05]  /*2700*/  @!P0 BRA `(.L_x_35) ;  /* 0x0000000000048947 */ /* 0x000fea0003800000 */
[----:B------:R-:W-:Y:S01]  /*2710*/  BPT.TRAP 0x1 ;  /* 0x000000040000795c */ /* 0x000fe20000300000 */
.L_x_35:
[----:B------:R-:W-:-:S13]  /*2720*/  ISETP.NE.AND P0, PT, R65, RZ, PT ;  /* 0x000000ff4100720c */ /* 0x000fda0003f05270 */
[----:B------:R-:W-:-:S05]  /*2730*/  VOTEU.ANY UP0, P0 ;  /* 0x00000000003f7886 */ /* 0x000fca0000000100 */
[----:B------:R-:W-:-:S06]  /*2740*/  @UP0 UIADD3 UR4, UR43, UR38, URZ ;  /* 0x000000262b040290 */ /* 0x000fcc000fffe03f */
[----:B------:R-:W-:Y:S02]  /*2750*/  IMAD.U32 R4, RZ, RZ, UR4 ;  /* 0x00000004ff047e24 */ /* 0x000fe4000f8e00ff */
[----:B------:R-:W-:Y:S02]  /*2760*/  IMAD.U32 R3, RZ, RZ, UR4 ;  /* 0x00000004ff037e24 */ /* 0x000fe4000f8e00ff */
[----:B------:R-:W-:-:S05]  /*2770*/  @P0 IMAD.WIDE.U32 R4, R4, 0x51eb851f, RZ ;  /* 0x51eb851f04040825 */ /* 0x000fca00078e00ff */
[----:B------:R-:W-:-:S05]  /*2780*/  @P0 SHF.R.U32.HI R0, RZ, 0x3, R5 ;  /* 0x00000003ff000819 */ /* 0x000fca0000011605 */
[----:B------:R-:W-:-:S05]  /*2790*/  @P0 IMAD R0, R0, -0x19, R3 ;  /* 0xffffffe700000824 */ /* 0x000fca00078e0203 */
[----:B------:R-:W-:-:S05]  /*27a0*/  @P0 LEA R0, R0, UR41, 0x3 ;  /* 0x0000002900000c11 */ /* 0x000fca000f8e18ff */
[----:B------:R-:W-:-:S05]  /*27b0*/  @P0 VIADD R3, R0, 0xc8 ;  /* 0x000000c800030836 */ /* 0x000fca0000000000 */
[----:B------:R-:W-:-:S04]  /*27c0*/  @P0 PRMT R3, R64, 0x654, R3 ;  /* 0x0000065440030816 */ /* 0x000fc80000000003 */
[----:B------:R1:W-:Y:S01]  /*27d0*/  @P0 SYNCS.ARRIVE.TRANS64.RED.A1T0 RZ, [R3+URZ], RZ ;  /* 0x000000ff03ff09a7 */ /* 0x0003e2000810043f */
[----:B------:R-:W-:-:S13]  /*27e0*/  ISETP.GT.U32.AND P0, PT, R16, 0x1, PT ;  /* 0x000000011000780c */ /* 0x000fda0003f04070 */
[----:B-1----:R-:W-:Y:S05]  /*27f0*/  @P0 BRA `(.L_x_34) ;  /* 0x0000000000040947 */ /* 0x002fea0003800000 */
[----:B------:R-:W-:Y:S01]  /*2800*/  BPT.TRAP 0x1 ;  /* 0x000000040000795c */ /* 0x000fe20000300000 */
.L_x_34:
[----:B------:R-:W-:Y:S01]  /*2810*/  SHF.L.U32 R0, R77, 0x1f, RZ ;  /* 0x0000001f4d007819 */ /* 0x000fe200000006ff */
[----:B------:R-:W-:Y:S01]  /*2820*/  UIADD3 UR38, UR46, UR38, URZ ;  /* 0x000000262e267290 */ /* 0x000fe2000fffe03f */
[----:B------:R-:W1:Y:S01]  /*2830*/  LDC R7, c[0x0][0x288] ;  /* 0x0000a200ff077b82 */ /* 0x000e620000000800 */
[----:B------:R-:W-:Y:S01]  /*2840*/  UISETP.GE.U32.AND UP1, UPT, UR46, 0x19, UPT ;  /* 0x000000192e00788c */ /* 0x000fe2000bf26070 */
[----:B------:R-:W-:Y:S01]  /*2850*/  IMAD.SHL.U32 R8, R70, 0x2, RZ ;  /* 0x0000000246087824 */ /* 0x000fe200078e00ff */
[----:B------:R-:W-:Y:S02]  /*2860*/  UISETP.GT.U32.AND UP0, UPT, UR38, 0x18, UPT ;  /* 0x000000182600788c */ /* 0x000fe4000bf04070 */
[----:B------:R-:W-:Y:S02]  /*2870*/  UIMAD.WIDE.U32 UR4, UR38, 0x51eb851f, URZ ;  /* 0x51eb851f260478a5 */ /* 0x000fe4000f8e003f */
[----:B------:R-:W-:Y:S01]  /*2880*/  UISETP.LT.U32.AND UP0, UPT, UR46, 0x19, UP0 ;  /* 0x000000192e00788c */ /* 0x000fe20008701070 */
[----:B------:R-:W2:Y:S01]  /*2890*/  SYNCS.PHASECHK.TRANS64.TRYWAIT P0, [R71+UR42+0x10], R0 ;  /* 0x00001000470075a7 */ /* 0x000ea2000800016a */
[----:B------:R-:W-:Y:S01]  /*28a0*/  USHF.R.U32.HI UR4, URZ, 0x3, UR5 ;  /* 0x000000033f047899 */ /* 0x000fe20008011605 */
[----:B------:R-:W-:Y:S01]  /*28b0*/  SHF.R.S32.HI R9, RZ, 0x1f, R8 ;  /* 0x0000001fff097819 */ /* 0x000fe20000011408 */
[----:B------:R-:W-:-:S02]  /*28c0*/  USEL UR6, URZ, 0x1, !UP0 ;  /* 0x000000013f067887 */ /* 0x000fc4000c000000 */
[----:B------:R-:W-:Y:S02]  /*28d0*/  UIMAD UR38, UR4, -0x19, UR38 ;  /* 0xffffffe7042678a4 */ /* 0x000fe4000f8e0226 */
[----:B------:R-:W-:-:S04]  /*28e0*/  ULOP3.LUT UR39, UR39, UR6, URZ, 0x3c, !UPT ;  /* 0x0000000627277292 */ /* 0x000fc8000f8e3c3f */
[----:B------:R-:W-:Y:S01]  /*28f0*/  @UP1 ULOP3.LUT UR39, UR39, 0x1, UR4, 0x78, !UPT ;  /* 0x0000000127271892 */ /* 0x000fe2000f8e7804 */
[----:B-12---:R-:W-:Y:S11]  /*2900*/  @!P0 BRA `(.L_x_36) ;  /* 0x0000004400f48947 */ /* 0x006ff60003800000 */
.L_x_167:
[----:B-1----:R-:W-:Y:S01]  /*2910*/  IMAD.SHL.U32 R0, R19, 0x40, RZ ;  /* 0x0000004013007824 */ /* 0x002fe200078e00ff */
[----:B------:R-:W-:Y:S01]  /*2920*/  ULDC UR6, c[0x0][0x284] ;  /* 0x0000a10000067ab9 */ /* 0x000fe20000000800 */
[----:B------:R-:W-:Y:S01]  /*2930*/  IMAD R11, R22, 0x50, RZ ;  /* 0x00000050160b7824 */ /* 0x000fe200078e02ff */
[----:B------:R-:W-:Y:S01]  /*2940*/  SHF.R.S32.HI R21, RZ, 0x1f, R2 ;  /* 0x0000001fff157819 */ /* 0x000fe20000011402 */
[----:B------:R-:W-:Y:S01]  /*2950*/  ULDC.64 UR4, c[0x0][0x5d0] ;  /* 0x0001740000047ab9 */ /* 0x000fe20000000a00 */
[----:B------:R-:W-:Y:S01]  /*2960*/  ISETP.GE.AND P0, PT, R0, UR6, PT ;  /* 0x0000000600007c0c */ /* 0x000fe2000bf06270 */
[----:B------:R-:W-:Y:S01]  /*2970*/  IMAD.WIDE.U32 R4, R2, UR4, R8 ;  /* 0x0000000402047c25 */ /* 0x000fe2000f8e0008 */
[----:B------:R-:W-:Y:S02]  /*2980*/  SHF.R.S32.HI R20, RZ, 0x1f, R11 ;  /* 0x0000001fff147819 */ /* 0x000fe4000001140b */
[----:B------:R-:W-:Y:S01]  /*2990*/  ISETP.GE.OR P0, PT, R11, R7, P0 ;  /* 0x000000070b00720c */ /* 0x000fe20000706670 */
[----:B------:R-:W-:Y:S01]  /*29a0*/  IMAD R3, R21, UR4, RZ ;  /* 0x0000000415037c24 */ /* 0x000fe2000f8e02ff */
[----:B------:R-:W-:-:S03]  /*29b0*/  IADD3 R4, P1, R11, R4, RZ ;  /* 0x000000040b047210 */ /* 0x000fc60007f3e0ff */
[----:B------:R-:W-:-:S05]  /*29c0*/  IMAD R3, R2, UR5, R3 ;  /* 0x0000000502037c24 */ /* 0x000fca000f8e0203 */
[----:B------:R-:W-:-:S03]  /*29d0*/  IADD3.X R5, R20, R5, R3, P1, !PT ;  /* 0x0000000514057210 */ /* 0x000fc60000ffe403 */
[----:B------:R-:W-:Y:S05]  /*29e0*/  @P0 BRA `(.L_x_37) ;  /* 0x0000002000c00947 */ /* 0x000fea0003800000 */
[----:B0-----:R-:W0:Y:S01]  /*29f0*/  LDC.64 R12, c[0x0][0x5c8] ;  /* 0x00017200ff0c7b82 */ /* 0x001e220000000a00 */
[----:B------:R-:W-:Y:S01]  /*2a00*/  IMAD.WIDE R14, R19, 0x40, R68 ;  /* 0x00000040130e7825 */ /* 0x000fe200078e0244 */
[----:B------:R-:W-:Y:S01]  /*2a10*/  ULDC.64 UR4, c[0x0][0x5c0] ;  /* 0x0001700000047ab9 */ /* 0x000fe20000000a00 */
[----:B------:R-:W-:Y:S02]  /*2a20*/  BSSY B0, `(.L_x_37) ;  /* 0x000022c000007945 */ /* 0x000fe40003800000 */
[----:B------:R-:W-:Y:S02]  /*2a30*/  IMAD R10, R70, -0x2, R7 ;  /* 0xfffffffe460a7824 */ /* 0x000fe400078e0207 */
[----:B------:R-:W-:Y:S02]  /*2a40*/  IMAD.IADD R0, R75, 0x1, -R0 ;  /* 0x000000014b007824 */ /* 0x000fe400078e0a00 */
[----:B------:R-:W-:Y:S02]  /*2a50*/  IMAD.IADD R10, R10, 0x1, -R11 ;  /* 0x000000010a0a7824 */ /* 0x000fe400078e0a0b */
[----:B0-----:R-:W-:-:S02]  /*2a60*/  IMAD R3, R15, R12, RZ ;  /* 0x0000000c0f037224 */ /* 0x001fc400078e02ff */
[----:B------:R-:W-:-:S04]  /*2a70*/  IMAD.WIDE.U32 R4, R14, R12, R4 ;  /* 0x0000000c0e047225 */ /* 0x000fc800078e0004 */
[----:B------:R-:W-:Y:S01]  /*2a80*/  IMAD R3, R14, R13, R3 ;  /* 0x0000000d0e037224 */ /* 0x000fe200078e0203 */
[----:B------:R-:W-:-:S03]  /*2a90*/  IADD3 R4, P0, R4, UR4, RZ ;  /* 0x0000000404047c10 */ /* 0x000fc6000ff1e0ff */
[----:B------:R-:W-:Y:S01]  /*2aa0*/  IMAD.IADD R3, R5, 0x1, R3 ;  /* 0x0000000105037824 */ /* 0x000fe200078e0203 */
[----:B------:R-:W-:-:S04]  /*2ab0*/  LEA R6, P1, R12, R4, 0x3 ;  /* 0x000000040c067211 */ /* 0x000fc800078218ff */
[----:B------:R-:W-:Y:S02]  /*2ac0*/  IADD3.X R5, R3, UR5, RZ, P0, !PT ;  /* 0x0000000503057c10 */ /* 0x000fe400087fe4ff */
[----:B-----5:R-:W-:Y:S02]  /*2ad0*/  ISETP.NE.AND P0, PT, R67, RZ, PT ;  /* 0x000000ff4300720c */ /* 0x020fe40003f05270 */
[----:B------:R-:W-:-:S11]  /*2ae0*/  LEA.HI.X R7, R12, R5, R13, 0x3, P1 ;  /* 0x000000050c077211 */ /* 0x000fd600008f1c0d */
[----:B------:R-:W-:Y:S05]  /*2af0*/  @!P0 BRA `(.L_x_38) ;  /* 0x0000001800488947 */ /* 0x000fea0003800000 */
[----:B------:R-:W0:Y:S01]  /*2b00*/  LDC.64 R78, c[0x0][0x5b0] ;  /* 0x00016c00ff4e7b82 */ /* 0x000e220000000a00 */
[----:B------:R-:W-:Y:S01]  /*2b10*/  ULDC.64 UR4, c[0x0][0x5b8] ;  /* 0x00016e0000047ab9 */ /* 0x000fe20000000a00 */
[----:B------:R-:W-:Y:S01]  /*2b20*/  BSSY B1, `(.L_x_39) ;  /* 0x0000010000017945 */ /* 0x000fe20003800000 */
[----:B------:R-:W-:-:S04]  /*2b30*/  IMAD.WIDE.U32 R8, R2, UR4, R8 ;  /* 0x0000000402087c25 */ /* 0x000fc8000f8e0008 */
[----:B------:R-:W-:Y:S01]  /*2b40*/  IMAD R3, R21, UR4, RZ ;  /* 0x0000000415037c24 */ /* 0x000fe2000f8e02ff */
[----:B------:R-:W1:Y:S01]  /*2b50*/  LDC.64 R80, c[0x0][0x5a8] ;  /* 0x00016a00ff507b82 */ /* 0x000e620000000a00 */
[----:B------:R-:W-:Y:S02]  /*2b60*/  IADD3 R12, P0, R11, R8, RZ ;  /* 0x000000080b0c7210 */ /* 0x000fe40007f1e0ff */
[----:B------:R-:W-:-:S05]  /*2b70*/  IMAD R3, R2, UR5, R3 ;  /* 0x0000000502037c24 */ /* 0x000fca000f8e0203 */
[----:B------:R-:W-:Y:S02]  /*2b80*/  IADD3.X R13, R20, R9, R3, P0, !PT ;  /* 0x00000009140d7210 */ /* 0x000fe400007fe403 */
[----:B------:R-:W-:-:S04]  /*2b90*/  ISETP.GE.AND P0, PT, R0, 0x1, PT ;  /* 0x000000010000780c */ /* 0x000fc80003f06270 */
[----:B------:R-:W-:Y:S01]  /*2ba0*/  ISETP.LT.OR P4, PT, R10, 0x1, !P0 ;  /* 0x000000010a00780c */ /* 0x000fe20004781670 */
[-C--:B0-----:R-:W-:Y:S02]  /*2bb0*/  IMAD R8, R15, R78.reuse, RZ ;  /* 0x0000004e0f087224 */ /* 0x081fe400078e02ff */
[----:B------:R-:W-:-:S04]  /*2bc0*/  IMAD.WIDE.U32 R2, R14, R78, R12 ;  /* 0x0000004e0e027225 */ /* 0x000fc800078e000c */
[----:B------:R-:W-:Y:S01]  /*2bd0*/  IMAD R19, R14, R79, R8 ;  /* 0x0000004f0e137224 */ /* 0x000fe200078e0208 */
[----:B-1----:R-:W-:-:S04]  /*2be0*/  IADD3 R2, P1, R2, R80, RZ ;  /* 0x0000005002027210 */ /* 0x002fc80007f3e0ff */
[----:B------:R-:W-:Y:S01]  /*2bf0*/  IADD3.X R3, R81, R3, R19, P1, !PT ;  /* 0x0000000351037210 */ /* 0x000fe20000ffe413 */
[----:B------:R-:W-:Y:S08]  /*2c00*/  @P4 BRA `(.L_x_40) ;  /* 0x0000000000044947 */ /* 0x000ff00003800000 */
[----:B------:R0:W5:Y:S02]  /*2c10*/  LDG.E.U8 R76, desc[UR36][R2.64] ;  /* 0x00000024024c7981 */ /* 0x000164000c1e1100 */
.L_x_40:
[----:B------:R-:W-:Y:S05]  /*2c20*/  BSYNC B1 ;  /* 0x0000000000017941 */ /* 0x000fea0003800000 */
.L_x_39:
[----:B-----5:R-:W-:Y:S01]  /*2c30*/  LOP3.LUT R11, R76, 0xffff, RZ, 0xc0, !PT ;  /* 0x0000ffff4c0b7812 */ /* 0x020fe200078ec0ff */
[----:B------:R-:W-:Y:S01]  /*2c40*/  IMAD.SHL.U32 R8, R78, 0x8, RZ ;  /* 0x000000084e087824 */ /* 0x000fe200078e00ff */
[----:B------:R-:W-:Y:S01]  /*2c50*/  ISETP.LT.OR P1, PT, R10, 0x2, !P0 ;  /* 0x000000020a00780c */ /* 0x000fe20004721670 */
[----:B------:R-:W-:Y:S01]  /*2c60*/  BSSY B1, `(.L_x_41) ;  /* 0x000000d000017945 */ /* 0x000fe20003800000 */
[----:B------:R-:W-:Y:S02]  /*2c70*/  PRMT R20, R11, 0x8880, RZ ;  /* 0x000088800b147816 */ /* 0x000fe400000000ff */
[----:B------:R-:W-:-:S03]  /*2c80*/  SHF.L.U64.HI R9, R78, 0x3, R79 ;  /* 0x000000034e097819 */ /* 0x000fc6000001024f */
[----:B------:R-:W-:Y:S02]  /*2c90*/  IMAD R11, R20, R67, RZ ;  /* 0x00000043140b7224 */ /* 0x000fe400078e02ff */
[----:B------:R-:W-:-:S04]  /*2ca0*/  IMAD.WIDE.U32 R8, R14, R78, R8 ;  /* 0x0000004e0e087225 */ /* 0x000fc800078e0008 */
[----:B------:R-:W-:Y:S01]  /*2cb0*/  @!P4 IMAD R15, R56, R66, R11 ;  /* 0x00000042380fc224 */ /* 0x000fe200078e020b */
[----:B------:R-:W-:Y:S01]  /*2cc0*/  IADD3 R8, P2, P3, R12, R80, R8 ;  /* 0x000000500c087210 */ /* 0x000fe20007b5e008 */
[----:B------:R-:W-:-:S03]  /*2cd0*/  IMAD.IADD R19, R19, 0x1, R9 ;  /* 0x0000000113137824 */ /* 0x000fc600078e0209 */
[----:B------:R1:W-:Y:S01]  /*2ce0*/  @!P4 STG.E.U8 desc[UR36][R4.64], R15 ;  /* 0x0000000f0400c986 */ /* 0x0003e2000c101124 */
[----:B------:R-:W-:Y:S08]  /*2cf0*/  @P1 BRA `(.L_x_42) ;  /* 0x00000000000c1947 */ /* 0x000ff00003800000 */
[----:B------:R-:W2:Y:S02]  /*2d00*/  LDG.E.U8 R76, desc[UR36][R2.64+0x1] ;  /* 0x00000124024c7981 */ /* 0x000ea4000c1e1100 */
[----:B--2---:R-:W-:-:S05]  /*2d10*/  PRMT R14, R76, 0x8880, RZ ;  /* 0x000088804c0e7816 */ /* 0x004fca00000000ff */
[----:B------:R-:W-:-:S07]  /*2d20*/  IMAD R11, R14, R67, RZ ;  /* 0x000000430e0b7224 */ /* 0x000fce00078e02ff */
.L_x_42:
[----:B------:R-:W-:Y:S05]  /*2d30*/  BSYNC B1 ;  /* 0x0000000000017941 */ /* 0x000fea0003800000 */
.L_x_41:
[----:B------:R-:W-:Y:S01]  /*2d40*/  @!P1 IMAD R57, R57, R66, R11 ;  /* 0x0000004239399224 */ /* 0x000fe200078e020b */
[----:B------:R-:W-:Y:S01]  /*2d50*/  ISETP.GE.AND P0, PT, R0, 0x9, PT ;  /* 0x000000090000780c */ /* 0x000fe20003f06270 */
[----:B------:R-:W-:Y:S01]  /*2d60*/  BSSY B1, `(.L_x_43) ;  /* 0x000000d000017945 */ /* 0x000fe20003800000 */
[----:B------:R-:W-:Y:S02]  /*2d70*/  IADD3.X R9, R13, R81, R19, P2, P3 ;  /* 0x000000510d097210 */ /* 0x000fe400017e6413 */
[----:B------:R2:W-:Y:S01]  /*2d80*/  @!P1 STG.E.U8 desc[UR36][R4.64+0x1], R57 ;  /* 0x0000013904009986 */ /* 0x0005e2000c101124 */
[C---:B------:R-:W-:Y:S02]  /*2d90*/  ISETP.LT.OR P1, PT, R10.reuse, 0x1, !P0 ;  /* 0x000000010a00780c */ /* 0x040fe40004721670 */
[C---:B------:R-:W-:Y:S02]  /*2da0*/  ISETP.GE.AND P3, PT, R10.reuse, 0x9, PT ;  /* 0x000000090a00780c */ /* 0x040fe40003f66270 */
[----:B------:R-:W-:-:S02]  /*2db0*/  ISETP.GE.AND P2, PT, R10, 0xa, PT ;  /* 0x0000000a0a00780c */ /* 0x000fc40003f46270 */
[----:B------:R-:W-:Y:S02]  /*2dc0*/  ISETP.LT.OR P0, PT, R10, 0x2, !P0 ;  /* 0x000000020a00780c */ /* 0x000fe40004701670 */
[C---:B------:R-:W-:Y:S02]  /*2dd0*/  ISETP.LT.OR P5, PT, R0.reuse, 0x1, !P3 ;  /* 0x000000010000780c */ /* 0x040fe40005fa1670 */
[----:B------:R-:W-:-:S03]  /*2de0*/  ISETP.LT.OR P4, PT, R0, 0x1, !P2 ;  /* 0x000000010000780c */ /* 0x000fc60005781670 */
[----:B--2---:R-:W-:Y:S10]  /*2df0*/  @P1 BRA `(.L_x_44) ;  /* 0x00000000000c1947 */ /* 0x004ff40003800000 */
[----:B------:R-:W2:Y:S02]  /*2e00*/  LDG.E.U8 R76, desc[UR36][R8.64] ;  /* 0x00000024084c7981 */ /* 0x000ea4000c1e1100 */
[----:B--2---:R-:W-:-:S05]  /*2e10*/  PRMT R12, R76, 0x8880, RZ ;  /* 0x000088804c0c7816 */ /* 0x004fca00000000ff */
[----:B------:R-:W-:-:S07]  /*2e20*/  IMAD R11, R12, R67, RZ ;  /* 0x000000430c0b7224 */ /* 0x000fce00078e02ff */
.L_x_44:
[----:B------:R-:W-:Y:S05]  /*2e30*/  BSYNC B1 ;  /* 0x0000000000017941 */ /* 0x000fea0003800000 */
.L_x_43:
[----:B------:R-:W-:Y:S01]  /*2e40*/  @!P1 IMAD R13, R58, R66, R11 ;  /* 0x000000423a0d9224 */ /* 0x000fe200078e020b */
[----:B------:R-:W-:Y:S04]  /*2e50*/  BSSY B1, `(.L_x_45) ;  /* 0x0000006000017945 */ /* 0x000fe80003800000 */
[----:B------:R2:W-:Y:S01]  /*2e60*/  @!P1 STG.E.U8 desc[UR36][R6.64], R13 ;  /* 0x0000000d06009986 */ /* 0x0005e2000c101124 */
[----:B------:R-:W-:Y:S05]  /*2e70*/  @P0 BRA `(.L_x_46) ;  /* 0x00000000000c0947 */ /* 0x000fea0003800000 */
[----:B------:R-:W3:Y:S02]  /*2e80*/  LDG.E.U8 R76, desc[UR36][R8.64+0x1] ;  /* 0x00000124084c7981 */ /* 0x000ee4000c1e1100 */
[----:B---3--:R-:W-:-:S05]  /*2e90*/  PRMT R12, R76, 0x8880, RZ ;  /* 0x000088804c0c7816 */ /* 0x008fca00000000ff */
[----:B------:R-:W-:-:S07]  /*2ea0*/  IMAD R11, R12, R67, RZ ;  /* 0x000000430c0b7224 */ /* 0x000fce00078e02ff */
.L_x_46:
[----:B------:R-:W-:Y:S05]  /*2eb0*/  BSYNC B1 ;  /* 0x0000000000017941 */ /* 0x000fea0003800000 */
.L_x_45:
[----:B------:R-:W-:Y:S01]  /*2ec0*/  @!P0 IMAD R59, R59, R66, R11 ;  /* 0x000000423b3b8224 */ /* 0x000fe200078e020b */
[----:B------:R-:W-:Y:S04]  /*2ed0*/  BSSY B1, `(.L_x_47) ;  /* 0x0000006000017945 */ /* 0x000fe80003800000 */
[----:B------:R3:W-:Y:S01]  /*2ee0*/  @!P0 STG.E.U8 desc[UR36][R6.64+0x1], R59 ;  /* 0x0000013b06008986 */ /* 0x0007e2000c101124 */
[----:B------:R-:W-:Y:S05]  /*2ef0*/  @P5 BRA `(.L_x_48) ;  /* 0x00000000000c5947 */ /* 0x000fea0003800000 */
[----:B------:R-:W4:Y:S02]  /*2f00*/  LDG.E.U8 R76, desc[UR36][R2.64+0x8] ;  /* 0x00000824024c7981 */ /* 0x000f24000c1e1100 */
[----:B----4-:R-:W-:-:S05]  /*2f10*/  PRMT R12, R76, 0x8880, RZ ;  /* 0x000088804c0c7816 */ /* 0x010fca00000000ff */
[----:B------:R-:W-:-:S07]  /*2f20*/  IMAD R11, R12, R67, RZ ;  /* 0x000000430c0b7224 */ /* 0x000fce00078e02ff */
.L_x_48:
[----:B------:R-:W-:Y:S05]  /*2f30*/  BSYNC B1 ;  /* 0x0000000000017941 */ /* 0x000fea0003800000 */
.L_x_47:
[----:B--2---:R-:W-:Y:S01]  /*2f40*/  @!P5 IMAD R13, R60, R66, R11 ;  /* 0x000000423c0dd224 */ /* 0x004fe200078e020b */
[----:B------:R-:W-:Y:S04]  /*2f50*/  BSSY B1, `(.L_x_49) ;  /* 0x0000006000017945 */ /* 0x000fe80003800000 */
[----:B------:R2:W-:Y:S01]  /*2f60*/  @!P5 STG.E.U8 desc[UR36][R4.64+0x8], R13 ;  /* 0x0000080d0400d986 */ /* 0x0005e2000c101124 */
[----:B------:R-:W-:Y:S05]  /*2f70*/  @P4 BRA `(.L_x_50) ;  /* 0x00000000000c4947 */ /* 0x000fea0003800000 */
[----:B------:R-:W4:Y:S02]  /*2f80*/  LDG.E.U8 R76, desc[UR36][R2.64+0x9] ;  /* 0x00000924024c7981 */ /* 0x000f24000c1e1100 */
[----:B----4-:R-:W-:-:S05]  /*2f90*/  PRMT R12, R76, 0x8880, RZ ;  /* 0x000088804c0c7816 */ /* 0x010fca00000000ff */
[----:B------:R-:W-:-:S07]  /*2fa0*/  IMAD R11, R12, R67, RZ ;  /* 0x000000430c0b7224 */ /* 0x000fce00078e02ff */
.L_x_50:
[----:B------:R-:W-:Y:S05]  /*2fb0*/  BSYNC B1 ;  /* 0x0000000000017941 */ /* 0x000fea0003800000 */
.L_x_49:
[----:B------:R-:W-:Y:S01]  /*2fc0*/  ISETP.LT.OR P3, PT, R0, 0x9, !P3 ;  /* 0x000000090000780c */ /* 0x000fe20005f61670 */
[----:B------:R-:W-:Y:S01]  /*2fd0*/  @!P4 IMAD R61, R61, R66, R11 ;  /* 0x000000423d3dc224 */ /* 0x000fe200078e020b */
[C---:B------:R-:W-:Y:S01]  /*2fe0*/  ISETP.GE.AND P1, PT, R10.reuse, 0x11, PT ;  /* 0x000000110a00780c */ /* 0x040fe20003f26270 */
[----:B------:R-:W-:Y:S01]  /*2ff0*/  BSSY B1, `(.L_x_51) ;  /* 0x000000a000017945 */ /* 0x000fe20003800000 */
[----:B------:R-:W-:Y:S02]  /*3000*/  ISETP.GE.AND P0, PT, R10, 0x12, PT ;  /* 0x000000120a00780c */ /* 0x000fe40003f06270 */
[----:B------:R4:W-:Y:S01]  /*3010*/  @!P4 STG.E.U8 desc[UR36][R4.64+0x9], R61 ;  /* 0x0000093d0400c986 */ /* 0x0009e2000c101124 */
[C---:B------:R-:W-:Y:S02]  /*3020*/  ISETP.LT.OR P2, PT, R0.reuse, 0x9, !P2 ;  /* 0x000000090000780c */ /* 0x040fe40005741670 */
[C---:B------:R-:W-:Y:S02]  /*3030*/  ISETP.LT.OR P5, PT, R0.reuse, 0x1, !P1 ;  /* 0x000000010000780c */ /* 0x040fe40004fa1670 */
[----:B------:R-:W-:-:S02]  /*3040*/  ISETP.LT.OR P4, PT, R0, 0x1, !P0 ;  /* 0x000000010000780c */ /* 0x000fc40004781670 */
[----:B------:R-:W-:Y:S11]  /*3050*/  @P3 BRA `(.L_x_52) ;  /* 0x00000000000c3947 */ /* 0x000ff60003800000 */
[----:B------:R-:W5:Y:S02]  /*3060*/  LDG.E.U8 R76, desc[UR36][R8.64+0x8] ;  /* 0x00000824084c7981 */ /* 0x000f64000c1e1100 */
[----:B-----5:R-:W-:-:S05]  /*3070*/  PRMT R12, R76, 0x8880, RZ ;  /* 0x000088804c0c7816 */ /* 0x020fca00000000ff */
[----:B------:R-:W-:-:S07]  /*3080*/  IMAD R11, R12, R67, RZ ;  /* 0x000000430c0b7224 */ /* 0x000fce00078e02ff */
.L_x_52:
[----:B------:R-:W-:Y:S05]  /*3090*/  BSYNC B1 ;  /* 0x0000000000017941 */ /* 0x000fea0003800000 */
.L_x_51:
[----:B--2---:R-:W-:Y:S01]  /*30a0*/  @!P3 IMAD R13, R62, R66, R11 ;  /* 0x000000423e0db224 */ /* 0x004fe200078e020b */
[----:B------:R-:W-:Y:S04]  /*30b0*/  BSSY B1, `(.L_x_53) ;  /* 0x0000006000017945 */ /* 0x000fe80003800000 */
[----:B------:R2:W-:Y:S01]  /*30c0*/  @!P3 STG.E.U8 desc[UR36][R6.64+0x8], R13 ;  /* 0x0000080d0600b986 */ /* 0x0005e2000c101124 */
[----:B------:R-:W-:Y:S05]  /*30d0*/  @P2 BRA `(.L_x_54) ;  /* 0x00000000000c2947 */ /* 0x000fea0003800000 */
[----:B------:R-:W5:Y:S02]  /*30e0*/  LDG.E.U8 R76, desc[UR36][R8.64+0x9] ;  /* 0x00000924084c7981 */ /* 0x000f64000c1e1100 */
[----:B-----5:R-:W-:-:S05]  /*30f0*/  PRMT R12, R76, 0x8880, RZ ;  /* 0x000088804c0c7816 */ /* 0x020fca00000000ff */
[----:B------:R-:W-:-:S07]  /*3100*/  IMAD R11, R12, R67, RZ ;  /* 0x000000430c0b7224 */ /* 0x000fce00078e02ff */
.L_x_54:
[----:B------:R-:W-:Y:S05]  /*3110*/  BSYNC B1 ;  /* 0x0000000000017941 */ /* 0x000fea0003800000 */
.L_x_53:
[----:B------:R-:W-:Y:S01]  /*3120*/  @!P2 IMAD R63, R63, R66, R11 ;  /* 0x000000423f3fa224 */ /* 0x000fe200078e020b */
[----:B------:R-:W-:Y:S04]  /*3130*/  BSSY B1, `(.L_x_55) ;  /* 0x0000006000017945 */ /* 0x000fe80003800000 */
[----:B------:R0:W-:Y:S01]  /*3140*/  @!P2 STG.E.U8 desc[UR36][R6.64+0x9], R63 ;  /* 0x0000093f0600a986 */ /* 0x0001e2000c101124 */
[----:B------:R-:W-:Y:S05]  /*3150*/  @P5 BRA `(.L_x_56) ;  /* 0x00000000000c5947 */ /* 0x000fea0003800000 */
[----:B------:R-:W5:Y:S02]  /*3160*/  LDG.E.U8 R76, desc[UR36][R2.64+0x10] ;  /* 0x00001024024c7981 */ /* 0x000f64000c1e1100 */
[----:B-----5:R-:W-:-:S05]  /*3170*/  PRMT R12, R76, 0x8880, RZ ;  /* 0x000088804c0c7816 */ /* 0x020fca00000000ff */
[----:B------:R-:W-:-:S07]  /*3180*/  IMAD R11, R12, R67, RZ ;  /* 0x000000430c0b7224 */ /* 0x000fce00078e02ff */
.L_x_56:
[----:B------:R-:W-:Y:S05]  /*3190*/  BSYNC B1 ;  /* 0x0000000000017941 */ /* 0x000fea0003800000 */
.L_x_55:
[----:B--2---:R-:W-:Y:S01]  /*31a0*/  @!P5 IMAD R13, R48, R66, R11 ;  /* 0x00000042300dd224 */ /* 0x004fe200078e020b */
[----:B------:R-:W-:Y:S04]  /*31b0*/  BSSY B1, `(.L_x_57) ;  /* 0x0000006000017945 */ /* 0x000fe80003800000 */
[----:B------:R2:W-:Y:S01]  /*31c0*/  @!P5 STG.E.U8 desc[UR36][R4.64+0x10], R13 ;  /* 0x0000100d0400d986 */ /* 0x0005e2000c101124 */
[----:B------:R-:W-:Y:S05]  /*31d0*/  @P4 BRA `(.L_x_58) ;  /* 0x00000000000c4947 */ /* 0x000fea0003800000 */
[----:B------:R-:W5:Y:S02]  /*31e0*/  LDG.E.U8 R76, desc[UR36][R2.64+0x11] ;  /* 0x00001124024c7981 */ /* 0x000f64000c1e1100 */
[----:B-----5:R-:W-:-:S05]  /*31f0*/  PRMT R12, R76, 0x8880, RZ ;  /* 0x000088804c0c7816 */ /* 0x020fca00000000ff */
[----:B------:R-:W-:-:S07]  /*3200*/  IMAD R11, R12, R67, RZ ;  /* 0x000000430c0b7224 */ /* 0x000fce00078e02ff */
.L_x_58:
[----:B------:R-:W-:Y:S05]  /*3210*/  BSYNC B1 ;  /* 0x0000000000017941 */ /* 0x000fea0003800000 */
.L_x_57:
        /* <DEDUP_REMOVED lines=13> */
.L_x_60:
[----:B------:R-:W-:Y:S05]  /*32f0*/  BSYNC B1 ;  /* 0x0000000000017941 */ /* 0x000fea0003800000 */
.L_x_59:
[----:B--2---:R-:W-:Y:S01]  /*3300*/  @!P1 IMAD R13, R50, R66, R11 ;  /* 0x00000042320d9224 */ /* 0x004fe200078e020b */
[----:B------:R-:W-:Y:S04]  /*3310*/  BSSY B1, `(.L_x_61) ;  /* 0x0000006000017945 */ /* 0x000fe80003800000 */
[----:B------:R2:W-:Y:S01]  /*3320*/  @!P1 STG.E.U8 desc[UR36][R6.64+0x10], R13 ;  /* 0x0000100d06009986 */ /* 0x0005e2000c101124 */
[----:B------:R-:W-:Y:S05]  /*3330*/  @P0 BRA `(.L_x_62) ;  /* 0x00000000000c0947 */ /* 0x000fea0003800000 */
[----:B------:R-:W5:Y:S02]  /*3340*/  LDG.E.U8 R76, desc[UR36][R8.64+0x11] ;  /* 0x00001124084c7981 */ /* 0x000f64000c1e1100 */
[----:B-----5:R-:W-:-:S05]  /*3350*/  PRMT R12, R76, 0x8880, RZ ;  /* 0x000088804c0c7816 */ /* 0x020fca00000000ff */
[----:B------:R-:W-:-:S07]  /*3360*/  IMAD R11, R12, R67, RZ ;  /* 0x000000430c0b7224 */ /* 0x000fce00078e02ff */
.L_x_62:
[----:B------:R-:W-:Y:S05]  /*3370*/  BSYNC B1 ;  /* 0x0000000000017941 */ /* 0x000fea0003800000 */
.L_x_61:
[----:B------:R-:W-:Y:S01]  /*3380*/  @!P0 IMAD R51, R51, R66, R11 ;  /* 0x0000004233338224 */ /* 0x000fe200078e020b */
[----:B------:R-:W-:Y:S04]  /*3390*/  BSSY B1, `(.L_x_63) ;  /* 0x0000006000017945 */ /* 0x000fe80003800000 */
[----:B------:R0:W-:Y:S01]  /*33a0*/  @!P0 STG.E.U8 desc[UR36][R6.64+0x11], R51 ;  /* 0x0000113306008986 */ /* 0x0001e2000c101124 */
[----:B------:R-:W-:Y:S05]  /*33b0*/  @P5 BRA `(.L_x_64) ;  /* 0x00000000000c5947 */ /* 0x000fea0003800000 */
[----:B------:R-:W5:Y:S02]  /*33c0*/  LDG.E.U8 R76, desc[UR36][R2.64+0x18] ;  /* 0x00001824024c7981 */ /* 0x000f64000c1e1100 */
[----:B-----5:R-:W-:-:S05]  /*33d0*/  PRMT R12, R76, 0x8880, RZ ;  /* 0x000088804c0c7816 */ /* 0x020fca00000000ff */
[----:B------:R-:W-:-:S07]  /*33e0*/  IMAD R11, R12, R67, RZ ;  /* 0x000000430c0b7224 */ /* 0x000fce00078e02ff */
.L_x_64:
[----:B------:R-:W-:Y:S05]  /*33f0*/  BSYNC B1 ;  /* 0x0000000000017941 */ /* 0x000fea0003800000 */
.L_x_63:
[----:B--2---:R-:W-:Y:S01]  /*3400*/  @!P5 IMAD R13, R52, R66, R11 ;  /* 0x00000042340dd224 */ /* 0x004fe200078e020b */
[----:B------:R-:W-:Y:S04]  /*3410*/  BSSY B1, `(.L_x_65) ;  /* 0x0000006000017945 */ /* 0x000fe80003800000 */
[----:B------:R2:W-:Y:S01]  /*3420*/  @!P5 STG.E.U8 desc[UR36][R4.64+0x18], R13 ;  /* 0x0000180d0400d986 */ /* 0x0005e2000c101124 */
[----:B------:R-:W-:Y:S05]  /*3430*/  @P4 BRA `(.L_x_66) ;  /* 0x00000000000c4947 */ /* 0x000fea0003800000 */
[----:B------:R-:W5:Y:S02]  /*3440*/  LDG.E.U8 R76, desc[UR36][R2.64+0x19] ;  /* 0x00001924024c7981 */ /* 0x000f64000c1e1100 */
[----:B-----5:R-:W-:-:S05]  /*3450*/  PRMT R12, R76, 0x8880, RZ ;  /* 0x000088804c0c7816 */ /* 0x020fca00000000ff */
[----:B------:R-:W-:-:S07]  /*3460*/  IMAD R11, R12, R67, RZ ;  /* 0x000000430c0b7224 */ /* 0x000fce00078e02ff */
.L_x_66:
[----:B------:R-:W-:Y:S05]  /*3470*/  BSYNC B1 ;  /* 0x0000000000017941 */ /* 0x000fea0003800000 */
.L_x_65:
        /* <DEDUP_REMOVED lines=13> */
.L_x_68:
[----:B------:R-:W-:Y:S05]  /*3550*/  BSYNC B1 ;  /* 0x0000000000017941 */ /* 0x000fea0003800000 */
.L_x_67:
[----:B--2---:R-:W-:Y:S01]  /*3560*/  @!P3 IMAD R13, R54, R66, R11 ;  /* 0x00000042360db224 */ /* 0x004fe200078e020b */
[----:B------:R-:W-:Y:S04]  /*3570*/  BSSY B1, `(.L_x_69) ;  /* 0x0000006000017945 */ /* 0x000fe80003800000 */
[----:B------:R2:W-:Y:S01]  /*3580*/  @!P3 STG.E.U8 desc[UR36][R6.64+0x18], R13 ;  /* 0x0000180d0600b986 */ /* 0x0005e2000c101124 */
[----:B------:R-:W-:Y:S05]  /*3590*/  @P2 BRA `(.L_x_70) ;  /* 0x00000000000c2947 */ /* 0x000fea0003800000 */
[----:B------:R-:W5:Y:S02]  /*35a0*/  LDG.E.U8 R76, desc[UR36][R8.64+0x19] ;  /* 0x00001924084c7981 */ /* 0x000f64000c1e1100 */
[----:B-----5:R-:W-:-:S05]  /*35b0*/  PRMT R12, R76, 0x8880, RZ ;  /* 0x000088804c0c7816 */ /* 0x020fca00000000ff */
[----:B------:R-:W-:-:S07]  /*35c0*/  IMAD R11, R12, R67, RZ ;  /* 0x000000430c0b7224 */ /* 0x000fce00078e02ff */
.L_x_70:
[----:B------:R-:W-:Y:S05]  /*35d0*/  BSYNC B1 ;  /* 0x0000000000017941 */ /* 0x000fea0003800000 */
.L_x_69:
[----:B------:R-:W-:Y:S01]  /*35e0*/  @!P2 IMAD R55, R55, R66, R11 ;  /* 0x000000423737a224 */ /* 0x000fe200078e020b */
[----:B------:R-:W-:Y:S04]  /*35f0*/  BSSY B1, `(.L_x_71) ;  /* 0x0000006000017945 */ /* 0x000fe80003800000 */
[----:B------:R0:W-:Y:S01]  /*3600*/  @!P2 STG.E.U8 desc[UR36][R6.64+0x19], R55 ;  /* 0x000019370600a986 */ /* 0x0001e2000c101124 */
[----:B------:R-:W-:Y:S05]  /*3610*/  @P5 BRA `(.L_x_72) ;  /* 0x00000000000c5947 */ /* 0x000fea0003800000 */
[----:B------:R-:W5:Y:S02]  /*3620*/  LDG.E.U8 R76, desc[UR36][R2.64+0x20] ;  /* 0x00002024024c7981 */ /* 0x000f64000c1e1100 */
[----:B-----5:R-:W-:-:S05]  /*3630*/  PRMT R12, R76, 0x8880, RZ ;  /* 0x000088804c0c7816 */ /* 0x020fca00000000ff */
[----:B------:R-:W-:-:S07]  /*3640*/  IMAD R11, R12, R67, RZ ;  /* 0x000000430c0b7224 */ /* 0x000fce00078e02ff */
.L_x_72:
[----:B------:R-:W-:Y:S05]  /*3650*/  BSYNC B1 ;  /* 0x0000000000017941 */ /* 0x000fea0003800000 */
.L_x_71:
[----:B--2---:R-:W-:Y:S01]  /*3660*/  @!P5 IMAD R13, R40, R66, R11 ;  /* 0x00000042280dd224 */ /* 0x004fe200078e020b */
[----:B------:R-:W-:Y:S04]  /*3670*/  BSSY B1, `(.L_x_73) ;  /* 0x0000006000017945 */ /* 0x000fe80003800000 */
[----:B------:R2:W-:Y:S01]  /*3680*/  @!P5 STG.E.U8 desc[UR36][R4.64+0x20], R13 ;  /* 0x0000200d0400d986 */ /* 0x0005e2000c101124 */
[----:B------:R-:W-:Y:S05]  /*3690*/  @P4 BRA `(.L_x_74) ;  /* 0x00000000000c4947 */ /* 0x000fea0003800000 */
[----:B------:R-:W5:Y:S02]  /*36a0*/  LDG.E.U8 R76, desc[UR36][R2.64+0x21] ;  /* 0x00002124024c7981 */ /* 0x000f64000c1e1100 */
[----:B-----5:R-:W-:-:S05]  /*36b0*/  PRMT R12, R76, 0x8880, RZ ;  /* 0x000088804c0c7816 */ /* 0x020fca00000000ff */
[----:B------:R-:W-:-:S07]  /*36c0*/  IMAD R11, R12, R67, RZ ;  /* 0x000000430c0b7224 */ /* 0x000fce00078e02ff */
.L_x_74:
[----:B------:R-:W-:Y:S05]  /*36d0*/  BSYNC B1 ;  /* 0x0000000000017941 */ /* 0x000fea0003800000 */
.L_x_73:
        /* <DEDUP_REMOVED lines=13> */
.L_x_76:
[----:B------:R-:W-:Y:S05]  /*37b0*/  BSYNC B1 ;  /* 0x0000000000017941 */ /* 0x000fea0003800000 */
.L_x_75:
[----:B--2---:R-:W-:Y:S01]  /*37c0*/  @!P1 IMAD R13, R42, R66, R11 ;  /* 0x000000422a0d9224 */ /* 0x004fe200078e020b */
[----:B------:R-:W-:Y:S04]  /*37d0*/  BSSY B1, `(.L_x_77) ;  /* 0x0000006000017945 */ /* 0x000fe80003800000 */
[----:B------:R2:W-:Y:S01]  /*37e0*/  @!P1 STG.E.U8 desc[UR36][R6.64+0x20], R13 ;  /* 0x0000200d06009986 */ /* 0x0005e2000c101124 */
[----:B------:R-:W-:Y:S05]  /*37f0*/  @P0 BRA `(.L_x_78) ;  /* 0x00000000000c0947 */ /* 0x000fea0003800000 */
[----:B------:R-:W5:Y:S02]  /*3800*/  LDG.E.U8 R76, desc[UR36][R8.64+0x21] ;  /* 0x00002124084c7981 */ /* 0x000f64000c1e1100 */
[----:B-----5:R-:W-:-:S05]  /*3810*/  PRMT R12, R76, 0x8880, RZ ;  /* 0x000088804c0c7816 */ /* 0x020fca00000000ff */
[----:B------:R-:W-:-:S07]  /*3820*/  IMAD R11, R12, R67, RZ ;  /* 0x000000430c0b7224 */ /* 0x000fce00078e02ff */
.L_x_78:
[----:B------:R-:W-:Y:S05]  /*3830*/  BSYNC B1 ;  /* 0x0000000000017941 */ /* 0x000fea0003800000 */
.L_x_77:
[----:B------:R-:W-:Y:S01]  /*3840*/  @!P0 IMAD R43, R43, R66, R11 ;  /* 0x000000422b2b8224 */ /* 0x000fe200078e020b */
[----:B------:R-:W-:Y:S04]  /*3850*/  BSSY B1, `(.L_x_79) ;  /* 0x0000006000017945 */ /* 0x000fe80003800000 */
[----:B------:R0:W-:Y:S01]  /*3860*/  @!P0 STG.E.U8 desc[UR36][R6.64+0x21], R43 ;  /* 0x0000212b06008986 */ /* 0x0001e2000c101124 */
[----:B------:R-:W-:Y:S05]  /*3870*/  @P5 BRA `(.L_x_80) ;  /* 0x00000000000c5947 */ /* 0x000fea0003800000 */
[----:B------:R-:W5:Y:S02]  /*3880*/  LDG.E.U8 R76, desc[UR36][R2.64+0x28] ;  /* 0x00002824024c7981 */ /* 0x000f64000c1e1100 */
[----:B-----5:R-:W-:-:S05]  /*3890*/  PRMT R12, R76, 0x8880, RZ ;  /* 0x000088804c0c7816 */ /* 0x020fca00000000ff */
[----:B------:R-:W-:-:S07]  /*38a0*/  IMAD R11, R12, R67, RZ ;  /* 0x000000430c0b7224 */ /* 0x000fce00078e02ff */
.L_x_80:
[----:B------:R-:W-:Y:S05]  /*38b0*/  BSYNC B1 ;  /* 0x0000000000017941 */ /* 0x000fea0003800000 */
.L_x_79:
[----:B--2---:R-:W-:Y:S01]  /*38c0*/  @!P5 IMAD R13, R44, R66, R11 ;  /* 0x000000422c0dd224 */ /* 0x004fe200078e020b */
[----:B------:R-:W-:Y:S04]  /*38d0*/  BSSY B1, `(.L_x_81) ;  /* 0x0000006000017945 */ /* 0x000fe80003800000 */
[----:B------:R2:W-:Y:S01]  /*38e0*/  @!P5 STG.E.U8 desc[UR36][R4.64+0x28], R13 ;  /* 0x0000280d0400d986 */ /* 0x0005e2000c101124 */
[----:B------:R-:W-:Y:S05]  /*38f0*/  @P4 BRA `(.L_x_82) ;  /* 0x00000000000c4947 */ /* 0x000fea0003800000 */
[----:B------:R-:W5:Y:S02]  /*3900*/  LDG.E.U8 R76, desc[UR36][R2.64+0x29] ;  /* 0x00002924024c7981 */ /* 0x000f64000c1e1100 */
[----:B-----5:R-:W-:-:S05]  /*3910*/  PRMT R12, R76, 0x8880, RZ ;  /* 0x000088804c0c7816 */ /* 0x020fca00000000ff */
[----:B------:R-:W-:-:S07]  /*3920*/  IMAD R11, R12, R67, RZ ;  /* 0x000000430c0b7224 */ /* 0x000fce00078e02ff */
.L_x_82:
[----:B------:R-:W-:Y:S05]  /*3930*/  BSYNC B1 ;  /* 0x0000000000017941 */ /* 0x000fea0003800000 */
.L_x_81:
        /* <DEDUP_REMOVED lines=13> */
.L_x_84:
[----:B------:R-:W-:Y:S05]  /*3a10*/  BSYNC B1 ;  /* 0x0000000000017941 */ /* 0x000fea0003800000 */
.L_x_83:
[----:B--2---:R-:W-:Y:S01]  /*3a20*/  @!P3 IMAD R13, R46, R66, R11 ;  /* 0x000000422e0db224 */ /* 0x004fe200078e020b */
[----:B------:R-:W-:Y:S04]  /*3a30*/  BSSY B1, `(.L_x_85) ;  /* 0x0000006000017945 */ /* 0x000fe80003800000 */
[----:B------:R2:W-:Y:S01]  /*3a40*/  @!P3 STG.E.U8 desc[UR36][R6.64+0x28], R13 ;  /* 0x0000280d0600b986 */ /* 0x0005e2000c101124 */
[----:B------:R-:W-:Y:S05]  /*3a50*/  @P2 BRA `(.L_x_86) ;  /* 0x00000000000c2947 */ /* 0x000fea0003800000 */
[----:B------:R-:W5:Y:S02]  /*3a60*/  LDG.E.U8 R76, desc[UR36][R8.64+0x29] ;  /* 0x00002924084c7981 */ /* 0x000f64000c1e1100 */
[----:B-----5:R-:W-:-:S05]  /*3a70*/  PRMT R12, R76, 0x8880, RZ ;  /* 0x000088804c0c7816 */ /* 0x020fca00000000ff */
[----:B------:R-:W-:-:S07]  /*3a80*/  IMAD R11, R12, R67, RZ ;  /* 0x000000430c0b7224 */ /* 0x000fce00078e02ff */
.L_x_86:
[----:B------:R-:W-:Y:S05]  /*3a90*/  BSYNC B1 ;  /* 0x0000000000017941 */ /* 0x000fea0003800000 */
.L_x_85:
[----:B------:R-:W-:Y:S01]  /*3aa0*/  @!P2 IMAD R47, R47, R66, R11 ;  /* 0x000000422f2fa224 */ /* 0x000fe200078e020b */
[----:B------:R-:W-:Y:S04]  /*3ab0*/  BSSY B1, `(.L_x_87) ;  /* 0x0000006000017945 */ /* 0x000fe80003800000 */
[----:B------:R0:W-:Y:S01]  /*3ac0*/  @!P2 STG.E.U8 desc[UR36][R6.64+0x29], R47 ;  /* 0x0000292f0600a986 */ /* 0x0001e2000c101124 */
[----:B------:R-:W-:Y:S05]  /*3ad0*/  @P5 BRA `(.L_x_88) ;  /* 0x00000000000c5947 */ /* 0x000fea0003800000 */
[----:B------:R-:W5:Y:S02]  /*3ae0*/  LDG.E.U8 R76, desc[UR36][R2.64+0x30] ;  /* 0x00003024024c7981 */ /* 0x000f64000c1e1100 */
[----:B-----5:R-:W-:-:S05]  /*3af0*/  PRMT R12, R76, 0x8880, RZ ;  /* 0x000088804c0c7816 */ /* 0x020fca00000000ff */
[----:B------:R-:W-:-:S07]  /*3b00*/  IMAD R11, R12, R67, RZ ;  /* 0x000000430c0b7224 */ /* 0x000fce00078e02ff */
.L_x_88:
[----:B------:R-:W-:Y:S05]  /*3b10*/  BSYNC B1 ;  /* 0x0000000000017941 */ /* 0x000fea0003800000 */
.L_x_87:
[----:B--2---:R-:W-:Y:S01]  /*3b20*/  @!P5 IMAD R13, R32, R66, R11 ;  /* 0x00000042200dd224 */ /* 0x004fe200078e020b */
[----:B------:R-:W-:Y:S04]  /*3b30*/  BSSY B1, `(.L_x_89) ;  /* 0x0000006000017945 */ /* 0x000fe80003800000 */
[----:B------:R2:W-:Y:S01]  /*3b40*/  @!P5 STG.E.U8 desc[UR36][R4.64+0x30], R13 ;  /* 0x0000300d0400d986 */ /* 0x0005e2000c101124 */
[----:B------:R-:W-:Y:S05]  /*3b50*/  @P4 BRA `(.L_x_90) ;  /* 0x00000000000c4947 */ /* 0x000fea0003800000 */
[----:B------:R-:W5:Y:S02]  /*3b60*/  LDG.E.U8 R76, desc[UR36][R2.64+0x31] ;  /* 0x00003124024c7981 */ /* 0x000f64000c1e1100 */
[----:B-----5:R-:W-:-:S05]  /*3b70*/  PRMT R12, R76, 0x8880, RZ ;  /* 0x000088804c0c7816 */ /* 0x020fca00000000ff */
[----:B------:R-:W-:-:S07]  /*3b80*/  IMAD R11, R12, R67, RZ ;  /* 0x000000430c0b7224 */ /* 0x000fce00078e02ff */
.L_x_90:
[----:B------:R-:W-:Y:S05]  /*3b90*/  BSYNC B1 ;  /* 0x0000000000017941 */ /* 0x000fea0003800000 */
.L_x_89:
        /* <DEDUP_REMOVED lines=13> */
.L_x_92:
[----:B------:R-:W-:Y:S05]  /*3c70*/  BSYNC B1 ;  /* 0x0000000000017941 */ /* 0x000fea0003800000 */
.L_x_91:
[----:B--2---:R-:W-:Y:S01]  /*3c80*/  @!P1 IMAD R13, R34, R66, R11 ;  /* 0x00000042220d9224 */ /* 0x004fe200078e020b */
[----:B------:R-:W-:Y:S04]  /*3c90*/  BSSY B1, `(.L_x_93) ;  /* 0x0000006000017945 */ /* 0x000fe80003800000 */
[----:B------:R2:W-:Y:S01]  /*3ca0*/  @!P1 STG.E.U8 desc[UR36][R6.64+0x30], R13 ;  /* 0x0000300d06009986 */ /* 0x0005e2000c101124 */
[----:B------:R-:W-:Y:S05]  /*3cb0*/  @P0 BRA `(.L_x_94) ;  /* 0x00000000000c0947 */ /* 0x000fea0003800000 */
[----:B------:R-:W5:Y:S02]  /*3cc0*/  LDG.E.U8 R76, desc[UR36][R8.64+0x31] ;  /* 0x00003124084c7981 */ /* 0x000f64000c1e1100 */
[----:B-----5:R-:W-:-:S05]  /*3cd0*/  PRMT R12, R76, 0x8880, RZ ;  /* 0x000088804c0c7816 */ /* 0x020fca00000000ff */
[----:B------:R-:W-:-:S07]  /*3ce0*/  IMAD R11, R12, R67, RZ ;  /* 0x000000430c0b7224 */ /* 0x000fce00078e02ff */
.L_x_94:
[----:B------:R-:W-:Y:S05]  /*3cf0*/  BSYNC B1 ;  /* 0x0000000000017941 */ /* 0x000fea0003800000 */
.L_x_93:
[----:B------:R-:W-:Y:S01]  /*3d00*/  @!P0 IMAD R35, R35, R66, R11 ;  /* 0x0000004223238224 */ /* 0x000fe200078e020b */
[----:B------:R-:W-:Y:S04]  /*3d10*/  BSSY B1, `(.L_x_95) ;  /* 0x0000006000017945 */ /* 0x000fe80003800000 */
[----:B------:R0:W-:Y:S01]  /*3d20*/  @!P0 STG.E.U8 desc[UR36][R6.64+0x31], R35 ;  /* 0x0000312306008986 */ /* 0x0001e2000c101124 */
[----:B------:R-:W-:Y:S05]  /*3d30*/  @P5 BRA `(.L_x_96) ;  /* 0x00000000000c5947 */ /* 0x000fea0003800000 */
[----:B------:R-:W5:Y:S02]  /*3d40*/  LDG.E.U8 R76, desc[UR36][R2.64+0x38] ;  /* 0x00003824024c7981 */ /* 0x000f64000c1e1100 */
[----:B-----5:R-:W-:-:S05]  /*3d50*/  PRMT R12, R76, 0x8880, RZ ;  /* 0x000088804c0c7816 */ /* 0x020fca00000000ff */
[----:B------:R-:W-:-:S07]  /*3d60*/  IMAD R11, R12, R67, RZ ;  /* 0x000000430c0b7224 */ /* 0x000fce00078e02ff */
.L_x_96:
[----:B------:R-:W-:Y:S05]  /*3d70*/  BSYNC B1 ;  /* 0x0000000000017941 */ /* 0x000fea0003800000 */
.L_x_95:
[----:B--2---:R-:W-:Y:S01]  /*3d80*/  @!P5 IMAD R13, R36, R66, R11 ;  /* 0x00000042240dd224 */ /* 0x004fe200078e020b */
[----:B------:R-:W-:Y:S04]  /*3d90*/  BSSY B1, `(.L_x_97) ;  /* 0x0000006000017945 */ /* 0x000fe80003800000 */
[----:B------:R2:W-:Y:S01]  /*3da0*/  @!P5 STG.E.U8 desc[UR36][R4.64+0x38], R13 ;  /* 0x0000380d0400d986 */ /* 0x0005e2000c101124 */
[----:B------:R-:W-:Y:S05]  /*3db0*/  @P4 BRA `(.L_x_98) ;  /* 0x00000000000c4947 */ /* 0x000fea0003800000 */
[----:B------:R-:W5:Y:S02]  /*3dc0*/  LDG.E.U8 R76, desc[UR36][R2.64+0x39] ;  /* 0x00003924024c7981 */ /* 0x000f64000c1e1100 */
[----:B-----5:R-:W-:-:S05]  /*3dd0*/  PRMT R12, R76, 0x8880, RZ ;  /* 0x000088804c0c7816 */ /* 0x020fca00000000ff */
[----:B------:R-:W-:-:S07]  /*3de0*/  IMAD R11, R12, R67, RZ ;  /* 0x000000430c0b7224 */ /* 0x000fce00078e02ff */
.L_x_98:
[----:B------:R-:W-:Y:S05]  /*3df0*/  BSYNC B1 ;  /* 0x0000000000017941 */ /* 0x000fea0003800000 */
.L_x_97:
        /* <DEDUP_REMOVED lines=13> */
.L_x_100:
[----:B------:R-:W-:Y:S05]  /*3ed0*/  BSYNC B1 ;  /* 0x0000000000017941 */ /* 0x000fea0003800000 */
.L_x_99:
[----:B--2---:R-:W-:Y:S01]  /*3ee0*/  @!P3 IMAD R13, R38, R66, R11 ;  /* 0x00000042260db224 */ /* 0x004fe200078e020b */
[----:B------:R-:W-:Y:S04]  /*3ef0*/  BSSY B1, `(.L_x_101) ;  /* 0x0000006000017945 */ /* 0x000fe80003800000 */
[----:B------:R2:W-:Y:S01]  /*3f00*/  @!P3 STG.E.U8 desc[UR36][R6.64+0x38], R13 ;  /* 0x0000380d0600b986 */ /* 0x0005e2000c101124 */
[----:B------:R-:W-:Y:S05]  /*3f10*/  @P2 BRA `(.L_x_102) ;  /* 0x00000000000c2947 */ /* 0x000fea0003800000 */
[----:B------:R-:W5:Y:S02]  /*3f20*/  LDG.E.U8 R76, desc[UR36][R8.64+0x39] ;  /* 0x00003924084c7981 */ /* 0x000f64000c1e1100 */
[----:B-----5:R-:W-:-:S05]  /*3f30*/  PRMT R12, R76, 0x8880, RZ ;  /* 0x000088804c0c7816 */ /* 0x020fca00000000ff */
[----:B------:R-:W-:-:S07]  /*3f40*/  IMAD R11, R12, R67, RZ ;  /* 0x000000430c0b7224 */ /* 0x000fce00078e02ff */
.L_x_102:
[----:B------:R-:W-:Y:S05]  /*3f50*/  BSYNC B1 ;  /* 0x0000000000017941 */ /* 0x000fea0003800000 */
.L_x_101:
[----:B------:R-:W-:Y:S01]  /*3f60*/  @!P2 IMAD R39, R39, R66, R11 ;  /* 0x000000422727a224 */ /* 0x000fe200078e020b */
[----:B------:R-:W-:Y:S04]  /*3f70*/  BSSY B1, `(.L_x_103) ;  /* 0x0000006000017945 */ /* 0x000fe80003800000 */
[----:B------:R0:W-:Y:S01]  /*3f80*/  @!P2 STG.E.U8 desc[UR36][R6.64+0x39], R39 ;  /* 0x000039270600a986 */ /* 0x0001e2000c101124 */
[----:B------:R-:W-:Y:S05]  /*3f90*/  @P5 BRA `(.L_x_104) ;  /* 0x00000000000c5947 */ /* 0x000fea0003800000 */
[----:B------:R-:W5:Y:S02]  /*3fa0*/  LDG.E.U8 R76, desc[UR36][R2.64+0x40] ;  /* 0x00004024024c7981 */ /* 0x000f64000c1e1100 */
[----:B-----5:R-:W-:-:S05]  /*3fb0*/  PRMT R12, R76, 0x8880, RZ ;  /* 0x000088804c0c7816 */ /* 0x020fca00000000ff */
[----:B------:R-:W-:-:S07]  /*3fc0*/  IMAD R11, R12, R67, RZ ;  /* 0x000000430c0b7224 */ /* 0x000fce00078e02ff */
.L_x_104:
[----:B------:R-:W-:Y:S05]  /*3fd0*/  BSYNC B1 ;  /* 0x0000000000017941 */ /* 0x000fea0003800000 */
.L_x_103:
[----:B--2---:R-:W-:Y:S01]  /*3fe0*/  @!P5 IMAD R13, R24, R66, R11 ;  /* 0x00000042180dd224 */ /* 0x004fe200078e020b */
[----:B------:R-:W-:Y:S04]  /*3ff0*/  BSSY B1, `(.L_x_105) ;  /* 0x0000006000017945 */ /* 0x000fe80003800000 */
[----:B------:R2:W-:Y:S01]  /*4000*/  @!P5 STG.E.U8 desc[UR36][R4.64+0x40], R13 ;  /* 0x0000400d0400d986 */ /* 0x0005e2000c101124 */
[----:B------:R-:W-:Y:S05]  /*4010*/  @P4 BRA `(.L_x_106) ;  /* 0x00000000000c4947 */ /* 0x000fea0003800000 */
[----:B------:R-:W5:Y:S02]  /*4020*/  LDG.E.U8 R76, desc[UR36][R2.64+0x41] ;  /* 0x00004124024c7981 */ /* 0x000f64000c1e1100 */
[----:B-----5:R-:W-:-:S05]  /*4030*/  PRMT R12, R76, 0x8880, RZ ;  /* 0x000088804c0c7816 */ /* 0x020fca00000000ff */
[----:B------:R-:W-:-:S07]  /*4040*/  IMAD R11, R12, R67, RZ ;  /* 0x000000430c0b7224 */ /* 0x000fce00078e02ff */
.L_x_106:
[----:B------:R-:W-:Y:S05]  /*4050*/  BSYNC B1 ;  /* 0x0000000000017941 */ /* 0x000fea0003800000 */
.L_x_105:
        /* <DEDUP_REMOVED lines=9> */
[----:B------:R-:W-:Y:S01]  /*40f0*/  ISETP.LT.OR P3, PT, R0, 0x9, !P3 ;  /* 0x000000090000780c */ /* 0x000fe20005f61670 */
[----:B------:R-:W-:-:S12]  /*4100*/  @P1 BRA `(.L_x_108) ;  /* 0x00000000000c1947 */ /* 0x000fd80003800000 */
[----:B------:R-:W5:Y:S02]  /*4110*/  LDG.E.U8 R76, desc[UR36][R8.64+0x40] ;  /* 0x00004024084c7981 */ /* 0x000f64000c1e1100 */
[----:B-----5:R-:W-:-:S05]  /*4120*/  PRMT R10, R76, 0x8880, RZ ;  /* 0x000088804c0a7816 */ /* 0x020fca00000000ff */
[----:B------:R-:W-:-:S07]  /*4130*/  IMAD R11, R10, R67, RZ ;  /* 0x000000430a0b7224 */ /* 0x000fce00078e02ff */
.L_x_108:
[----:B------:R-:W-:Y:S05]  /*4140*/  BSYNC B1 ;  /* 0x0000000000017941 */ /* 0x000fea0003800000 */
.L_x_107:
[----:B--2---:R-:W-:Y:S01]  /*4150*/  @!P1 IMAD R13, R26, R66, R11 ;  /* 0x000000421a0d9224 */ /* 0x004fe200078e020b */
[----:B------:R-:W-:Y:S04]  /*4160*/  BSSY B1, `(.L_x_109) ;  /* 0x0000006000017945 */ /* 0x000fe80003800000 */
[----:B------:R2:W-:Y:S01]  /*4170*/  @!P1 STG.E.U8 desc[UR36][R6.64+0x40], R13 ;  /* 0x0000400d06009986 */ /* 0x0005e2000c101124 */
[----:B------:R-:W-:Y:S05]  /*4180*/  @P0 BRA `(.L_x_110) ;  /* 0x00000000000c0947 */ /* 0x000fea0003800000 */
[----:B------:R-:W5:Y:S02]  /*4190*/  LDG.E.U8 R76, desc[UR36][R8.64+0x41] ;  /* 0x00004124084c7981 */ /* 0x000f64000c1e1100 */
[----:B-----5:R-:W-:-:S05]  /*41a0*/  PRMT R10, R76, 0x8880, RZ ;  /* 0x000088804c0a7816 */ /* 0x020fca00000000ff */
[----:B------:R-:W-:-:S07]  /*41b0*/  IMAD R11, R10, R67, RZ ;  /* 0x000000430a0b7224 */ /* 0x000fce00078e02ff */
.L_x_110:
[----:B------:R-:W-:Y:S05]  /*41c0*/  BSYNC B1 ;  /* 0x0000000000017941 */ /* 0x000fea0003800000 */
.L_x_109:
[----:B------:R-:W-:Y:S01]  /*41d0*/  @!P0 IMAD R27, R27, R66, R11 ;  /* 0x000000421b1b8224 */ /* 0x000fe200078e020b */
[----:B------:R-:W-:Y:S04]  /*41e0*/  BSSY B1, `(.L_x_111) ;  /* 0x0000006000017945 */ /* 0x000fe80003800000 */
[----:B------:R0:W-:Y:S01]  /*41f0*/  @!P0 STG.E.U8 desc[UR36][R6.64+0x41], R27 ;  /* 0x0000411b06008986 */ /* 0x0001e2000c101124 */
[----:B------:R-:W-:Y:S05]  /*4200*/  @P5 BRA `(.L_x_112) ;  /* 0x00000000000c5947 */ /* 0x000fea0003800000 */
[----:B------:R-:W5:Y:S02]  /*4210*/  LDG.E.U8 R76, desc[UR36][R2.64+0x48] ;  /* 0x00004824024c7981 */ /* 0x000f64000c1e1100 */
[----:B-----5:R-:W-:-:S05]  /*4220*/  PRMT R10, R76, 0x8880, RZ ;  /* 0x000088804c0a7816 */ /* 0x020fca00000000ff */
[----:B------:R-:W-:-:S07]  /*4230*/  IMAD R11, R10, R67, RZ ;  /* 0x000000430a0b7224 */ /* 0x000fce00078e02ff */
.L_x_112:
[----:B------:R-:W-:Y:S05]  /*4240*/  BSYNC B1 ;  /* 0x0000000000017941 */ /* 0x000fea0003800000 */
.L_x_111:
[----:B--2---:R-:W-:Y:S01]  /*4250*/  @!P5 IMAD R13, R28, R66, R11 ;  /* 0x000000421c0dd224 */ /* 0x004fe200078e020b */
[----:B------:R-:W-:Y:S04]  /*4260*/  BSSY B1, `(.L_x_113) ;  /* 0x0000006000017945 */ /* 0x000fe80003800000 */
[----:B------:R2:W-:Y:S01]  /*4270*/  @!P5 STG.E.U8 desc[UR36][R4.64+0x48], R13 ;  /* 0x0000480d0400d986 */ /* 0x0005e2000c101124 */
[----:B------:R-:W-:Y:S05]  /*4280*/  @P4 BRA `(.L_x_114) ;  /* 0x00000000000c4947 */ /* 0x000fea0003800000 */
[----:B------:R-:W5:Y:S02]  /*4290*/  LDG.E.U8 R76, desc[UR36][R2.64+0x49] ;  /* 0x00004924024c7981 */ /* 0x000f64000c1e1100 */
[----:B-----5:R-:W-:-:S05]  /*42a0*/  PRMT R10, R76, 0x8880, RZ ;  /* 0x000088804c0a7816 */ /* 0x020fca00000000ff */
[----:B------:R-:W-:-:S07]  /*42b0*/  IMAD R11, R10, R67, RZ ;  /* 0x000000430a0b7224 */ /* 0x000fce00078e02ff */
.L_x_114:
[----:B------:R-:W-:Y:S05]  /*42c0*/  BSYNC B1 ;  /* 0x0000000000017941 */ /* 0x000fea0003800000 */
.L_x_113:
[----:B------:R-:W-:Y:S01]  /*42d0*/  @!P4 IMAD R29, R29, R66, R11 ;  /* 0x000000421d1dc224 */ /* 0x000fe200078e020b */
[----:B------:R-:W-:Y:S04]  /*42e0*/  BSSY B1, `(.L_x_115) ;  /* 0x0000006000017945 */ /* 0x000fe80003800000 */
[----:B------:R0:W-:Y:S01]  /*42f0*/  @!P4 STG.E.U8 desc[UR36][R4.64+0x49], R29 ;  /* 0x0000491d0400c986 */ /* 0x0001e2000c101124 */
[----:B------:R-:W-:Y:S05]  /*4300*/  @P3 BRA `(.L_x_116) ;  /* 0x00000000000c3947 */ /* 0x000fea0003800000 */
[----:B------:R-:W0:Y:S02]  /*4310*/  LDG.E.U8 R76, desc[UR36][R8.64+0x48] ;  /* 0x00004824084c7981 */ /* 0x000e24000c1e1100 */
[----:B0-----:R-:W-:-:S05]  /*4320*/  PRMT R2, R76, 0x8880, RZ ;  /* 0x000088804c027816 */ /* 0x001fca00000000ff */
[----:B------:R-:W-:-:S07]  /*4330*/  IMAD R11, R2, R67, RZ ;  /* 0x00000043020b7224 */ /* 0x000fce00078e02ff */
.L_x_116:
[----:B------:R-:W-:Y:S05]  /*4340*/  BSYNC B1 ;  /* 0x0000000000017941 */ /* 0x000fea0003800000 */
.L_x_115:
[----:B0-----:R-:W-:Y:S01]  /*4350*/  @!P3 IMAD R3, R30, R66, R11 ;  /* 0x000000421e03b224 */ /* 0x001fe200078e020b */
[----:B------:R-:W-:Y:S01]  /*4360*/  ISETP.LT.OR P2, PT, R0, 0x9, !P2 ;  /* 0x000000090000780c */ /* 0x000fe20005741670 */
[----:B------:R-:W-:Y:S03]  /*4370*/  BSSY B1, `(.L_x_117) ;  /* 0x0000006000017945 */ /* 0x000fe60003800000 */
[----:B------:R0:W-:Y:S09]  /*4380*/  @!P3 STG.E.U8 desc[UR36][R6.64+0x48], R3 ;  /* 0x000048030600b986 */ /* 0x0001f2000c101124 */
[----:B------:R-:W-:Y:S05]  /*4390*/  @P2 BRA `(.L_x_118) ;  /* 0x00000000000c2947 */ /* 0x000fea0003800000 */
[----:B------:R-:W5:Y:S02]  /*43a0*/  LDG.E.U8 R76, desc[UR36][R8.64+0x49] ;  /* 0x00004924084c7981 */ /* 0x000f64000c1e1100 */
[----:B-----5:R-:W-:-:S05]  /*43b0*/  PRMT R0, R76, 0x8880, RZ ;  /* 0x000088804c007816 */ /* 0x020fca00000000ff */
[----:B------:R-:W-:-:S07]  /*43c0*/  IMAD R11, R0, R67, RZ ;  /* 0x00000043000b7224 */ /* 0x000fce00078e02ff */
.L_x_118:
[----:B------:R-:W-:Y:S05]  /*43d0*/  BSYNC B1 ;  /* 0x0000000000017941 */ /* 0x000fea0003800000 */
.L_x_117:
[----:B------:R-:W-:Y:S01]  /*43e0*/  IMAD R11, R31, R66, R11 ;  /* 0x000000421f0b7224 */ /* 0x000fe200078e020b */
[----:B------:R-:W-:Y:S06]  /*43f0*/  @P2 BRA `(.L_x_119) ;  /* 0x0000000800382947 */ /* 0x000fec0003800000 */
[----:B------:R0:W-:Y:S01]  /*4400*/  STG.E.U8 desc[UR36][R6.64+0x49], R11 ;  /* 0x0000490b06007986 */ /* 0x0001e2000c101124 */
[----:B------:R-:W-:Y:S05]  /*4410*/  BRA `(.L_x_119) ;  /* 0x0000000800307947 */ /* 0x000fea0003800000 */
.L_x_38:
[C---:B------:R-:W-:Y:S02]  /*4420*/  ISETP.GE.AND P1, PT, R10.reuse, 0x1, PT ;  /* 0x000000010a00780c */ /* 0x040fe40003f26270 */
[----:B------:R-:W-:Y:S02]  /*4430*/  ISETP.GE.AND P2, PT, R10, 0x2, PT ;  /* 0x000000020a00780c */ /* 0x000fe40003f46270 */
[C---:B------:R-:W-:Y:S02]  /*4440*/  ISETP.LT.OR P4, PT, R0.reuse, 0x1, !P1 ;  /* 0x000000010000780c */ /* 0x040fe40004f81670 */
[C---:B------:R-:W-:Y:S02]  /*4450*/  ISETP.LT.OR P5, PT, R0.reuse, 0x1, !P2 ;  /* 0x000000010000780c */ /* 0x040fe400057a1670 */
[C---:B------:R-:W-:Y:S02]  /*4460*/  ISETP.LT.OR P1, PT, R0.reuse, 0x9, !P1 ;  /* 0x000000090000780c */ /* 0x040fe40004f21670 */
[----:B------:R-:W-:-:S02]  /*4470*/  ISETP.LT.OR P2, PT, R0, 0x9, !P2 ;  /* 0x000000090000780c */ /* 0x000fc40005741670 */
[C---:B------:R-:W-:Y:S02]  /*4480*/  ISETP.GE.AND P3, PT, R10.reuse, 0x9, PT ;  /* 0x000000090a00780c */ /* 0x040fe40003f66270 */
[----:B------:R-:W-:-:S03]  /*4490*/  ISETP.GE.AND P0, PT, R10, 0xa, PT ;  /* 0x0000000a0a00780c */ /* 0x000fc60003f06270 */
[-C--:B------:R-:W-:Y:S02]  /*44a0*/  @!P4 IMAD R3, R56, R66.reuse, RZ ;  /* 0x000000423803c224 */ /* 0x080fe400078e02ff */
[-C--:B------:R-:W-:Y:S02]  /*44b0*/  @!P5 IMAD R57, R57, R66.reuse, RZ ;  /* 0x000000423939d224 */ /* 0x080fe400078e02ff */
[-C--:B------:R-:W-:Y:S01]  /*44c0*/  @!P1 IMAD R9, R58, R66.reuse, RZ ;  /* 0x000000423a099224 */ /* 0x080fe200078e02ff */
[----:B------:R0:W-:Y:S01]  /*44d0*/  @!P4 STG.E.U8 desc[UR36][R4.64], R3 ;  /* 0x000000030400c986 */ /* 0x0001e2000c101124 */
[C---:B------:R-:W-:Y:S01]  /*44e0*/  ISETP.LT.OR P4, PT, R0.reuse, 0x1, !P3 ;  /* 0x000000010000780c */ /* 0x040fe20005f81670 */
[----:B------:R-:W-:Y:S02]  /*44f0*/  @!P2 IMAD R59, R59, R66, RZ ;  /* 0x000000423b3ba224 */ /* 0x000fe400078e02ff */
[----:B------:R-:W-:Y:S01]  /*4500*/  @!P5 STG.E.U8 desc[UR36][R4.64+0x1], R57 ;  /* 0x000001390400d986 */ /* 0x000fe2000c101124 */
[----:B------:R-:W-:-:S02]  /*4510*/  ISETP.LT.OR P5, PT, R0, 0x1, !P0 ;  /* 0x000000010000780c */ /* 0x000fc400047a1670 */
[C---:B------:R-:W-:Y:S01]  /*4520*/  ISETP.LT.OR P0, PT, R0.reuse, 0x9, !P0 ;  /* 0x000000090000780c */ /* 0x040fe20004701670 */
[----:B------:R1:W-:Y:S01]  /*4530*/  @!P1 STG.E.U8 desc[UR36][R6.64], R9 ;  /* 0x0000000906009986 */ /* 0x0003e2000c101124 */
[----:B------:R-:W-:Y:S02]  /*4540*/  ISETP.LT.OR P1, PT, R0, 0x9, !P3 ;  /* 0x000000090000780c */ /* 0x000fe40005f21670 */
[C---:B------:R-:W-:Y:S01]  /*4550*/  ISETP.GE.AND P3, PT, R10.reuse, 0x11, PT ;  /* 0x000000110a00780c */ /* 0x040fe20003f66270 */
[----:B------:R-:W-:Y:S01]  /*4560*/  @!P2 STG.E.U8 desc[UR36][R6.64+0x1], R59 ;  /* 0x0000013b0600a986 */ /* 0x000fe2000c101124 */
[----:B------:R-:W-:Y:S01]  /*4570*/  ISETP.GE.AND P2, PT, R10, 0x12, PT ;  /* 0x000000120a00780c */ /* 0x000fe20003f46270 */
[----:B------:R-:W-:-:S04]  /*4580*/  @!P4 IMAD R11, R60, R66, RZ ;  /* 0x000000423c0bc224 */ /* 0x000fc800078e02ff */
[-C--:B------:R-:W-:Y:S01]  /*4590*/  @!P5 IMAD R61, R61, R66.reuse, RZ ;  /* 0x000000423d3dd224 */ /* 0x080fe200078e02ff */
[----:B------:R-:W-:Y:S01]  /*45a0*/  @!P4 STG.E.U8 desc[UR36][R4.64+0x8], R11 ;  /* 0x0000080b0400c986 */ /* 0x000fe2000c101124 */
[C---:B------:R-:W-:Y:S01]  /*45b0*/  ISETP.LT.OR P4, PT, R0.reuse, 0x1, !P3 ;  /* 0x000000010000780c */ /* 0x040fe20005f81670 */
[-C--:B------:R-:W-:Y:S02]  /*45c0*/  @!P0 IMAD R63, R63, R66.reuse, RZ ;  /* 0x000000423f3f8224 */ /* 0x080fe400078e02ff */
[----:B------:R-:W-:Y:S01]  /*45d0*/  @!P5 STG.E.U8 desc[UR36][R4.64+0x9], R61 ;  /* 0x0000093d0400d986 */ /* 0x000fe2000c101124 */
[----:B------:R-:W-:Y:S01]  /*45e0*/  ISETP.LT.OR P5, PT, R0, 0x1, !P2 ;  /* 0x000000010000780c */ /* 0x000fe200057a1670 */
[----:B0-----:R-:W-:Y:S01]  /*45f0*/  @!P1 IMAD R3, R62, R66, RZ ;  /* 0x000000423e039224 */ /* 0x001fe200078e02ff */
[----:B------:R-:W-:Y:S01]  /*4600*/  ISETP.LT.OR P2, PT, R0, 0x9, !P2 ;  /* 0x000000090000780c */ /* 0x000fe20005741670 */
[----:B------:R-:W-:Y:S01]  /*4610*/  @!P0 STG.E.U8 desc[UR36][R6.64+0x9], R63 ;  /* 0x0000093f06008986 */ /* 0x000fe2000c101124 */
[----:B------:R-:W-:-:S03]  /*4620*/  ISETP.GE.AND P0, PT, R10, 0x1a, PT ;  /* 0x0000001a0a00780c */ /* 0x000fc60003f06270 */
[----:B------:R0:W-:Y:S01]  /*4630*/  @!P1 STG.E.U8 desc[UR36][R6.64+0x8], R3 ;  /* 0x0000080306009986 */ /* 0x0001e2000c101124 */
[----:B------:R-:W-:Y:S01]  /*4640*/  ISETP.LT.OR P1, PT, R0, 0x9, !P3 ;  /* 0x000000090000780c */ /* 0x000fe20005f21670 */
[----:B-1----:R-:W-:Y:S01]  /*4650*/  @!P4 IMAD R9, R48, R66, RZ ;  /* 0x000000423009c224 */ /* 0x002fe200078e02ff */
[----:B------:R-:W-:-:S03]  /*4660*/  ISETP.GE.AND P3, PT, R10, 0x19, PT ;  /* 0x000000190a00780c */ /* 0x000fc60003f66270 */
[-C--:B------:R-:W-:Y:S01]  /*4670*/  @!P5 IMAD R49, R49, R66.reuse, RZ ;  /* 0x000000423131d224 */ /* 0x080fe200078e02ff */
[----:B------:R-:W-:Y:S01]  /*4680*/  @!P4 STG.E.U8 desc[UR36][R4.64+0x10], R9 ;  /* 0x000010090400c986 */ /* 0x000fe2000c101124 */
[C---:B------:R-:W-:Y:S01]  /*4690*/  ISETP.LT.OR P4, PT, R0.reuse, 0x1, !P3 ;  /* 0x000000010000780c */ /* 0x040fe20005f81670 */
[-C--:B------:R-:W-:Y:S02]  /*46a0*/  @!P2 IMAD R51, R51, R66.reuse, RZ ;  /* 0x000000423333a224 */ /* 0x080fe400078e02ff */
[----:B------:R-:W-:Y:S01]  /*46b0*/  @!P5 STG.E.U8 desc[UR36][R4.64+0x11], R49 ;  /* 0x000011310400d986 */ /* 0x000fe2000c101124 */
[----:B------:R-:W-:Y:S02]  /*46c0*/  ISETP.LT.OR P5, PT, R0, 0x1, !P0 ;  /* 0x000000010000780c */ /* 0x000fe400047a1670 */
[----:B0-----:R-:W-:Y:S01]  /*46d0*/  @!P1 IMAD R3, R50, R66, RZ ;  /* 0x0000004232039224 */ /* 0x001fe200078e02ff */
[----:B------:R-:W-:Y:S01]  /*46e0*/  @!P2 STG.E.U8 desc[UR36][R6.64+0x11], R51 ;  /* 0x000011330600a986 */ /* 0x000fe2000c101124 */
[----:B------:R-:W-:-:S02]  /*46f0*/  ISETP.LT.OR P0, PT, R0, 0x9, !P0 ;  /* 0x000000090000780c */ /* 0x000fc40004701670 */
[----:B------:R-:W-:Y:S01]  /*4700*/  ISETP.GE.AND P2, PT, R10, 0x22, PT ;  /* 0x000000220a00780c */ /* 0x000fe20003f46270 */
[----:B------:R0:W-:Y:S01]  /*4710*/  @!P1 STG.E.U8 desc[UR36][R6.64+0x10], R3 ;  /* 0x0000100306009986 */ /* 0x0001e2000c101124 */
[----:B------:R-:W-:Y:S01]  /*4720*/  ISETP.LT.OR P1, PT, R0, 0x9, !P3 ;  /* 0x000000090000780c */ /* 0x000fe20005f21670 */
[----:B------:R-:W-:Y:S01]  /*4730*/  @!P4 IMAD R11, R52, R66, RZ ;  /* 0x00000042340bc224 */ /* 0x000fe200078e02ff */
[----:B------:R-:W-:-:S03]  /*4740*/  ISETP.GE.AND P3, PT, R10, 0x21, PT ;  /* 0x000000210a00780c */ /* 0x000fc60003f66270 */
[-C--:B------:R-:W-:Y:S01]  /*4750*/  @!P5 IMAD R53, R53, R66.reuse, RZ ;  /* 0x000000423535d224 */ /* 0x080fe200078e02ff */
[----:B------:R-:W-:Y:S01]  /*4760*/  @!P4 STG.E.U8 desc[UR36][R4.64+0x18], R11 ;  /* 0x0000180b0400c986 */ /* 0x000fe2000c101124 */
[C---:B------:R-:W-:Y:S02]  /*4770*/  ISETP.LT.OR P4, PT, R0.reuse, 0x1, !P3 ;  /* 0x000000010000780c */ /* 0x040fe40005f81670 */
[-C--:B------:R-:W-:Y:S01]  /*4780*/  @!P0 IMAD R55, R55, R66.reuse, RZ ;  /* 0x0000004237378224 */ /* 0x080fe200078e02ff */
[----:B------:R-:W-:Y:S01]  /*4790*/  @!P5 STG.E.U8 desc[UR36][R4.64+0x19], R53 ;  /* 0x000019350400d986 */ /* 0x000fe2000c101124 */
[----:B------:R-:W-:Y:S02]  /*47a0*/  ISETP.LT.OR P5, PT, R0, 0x1, !P2 ;  /* 0x000000010000780c */ /* 0x000fe400057a1670 */
[----:B0-----:R-:W-:Y:S01]  /*47b0*/  @!P1 IMAD R3, R54, R66, RZ ;  /* 0x0000004236039224 */ /* 0x001fe200078e02ff */
[----:B------:R-:W-:Y:S01]  /*47c0*/  ISETP.LT.OR P2, PT, R0, 0x9, !P2 ;  /* 0x000000090000780c */ /* 0x000fe20005741670 */
[----:B------:R-:W-:Y:S01]  /*47d0*/  @!P0 STG.E.U8 desc[UR36][R6.64+0x19], R55 ;  /* 0x0000193706008986 */ /* 0x000fe2000c101124 */
[----:B------:R-:W-:-:S03]  /*47e0*/  ISETP.GE.AND P0, PT, R10, 0x2a, PT ;  /* 0x0000002a0a00780c */ /* 0x000fc60003f06270 */
[----:B------:R0:W-:Y:S01]  /*47f0*/  @!P1 STG.E.U8 desc[UR36][R6.64+0x18], R3 ;  /* 0x0000180306009986 */ /* 0x0001e2000c101124 */
[-C--:B------:R-:W-:Y:S01]  /*4800*/  @!P4 IMAD R9, R40, R66.reuse, RZ ;  /* 0x000000422809c224 */ /* 0x080fe200078e02ff */
[----:B------:R-:W-:Y:S02]  /*4810*/  ISETP.LT.OR P1, PT, R0, 0x9, !P3 ;  /* 0x000000090000780c */ /* 0x000fe40005f21670 */
[----:B------:R-:W-:Y:S01]  /*4820*/  ISETP.GE.AND P3, PT, R10, 0x29, PT ;  /* 0x000000290a00780c */ /* 0x000fe20003f66270 */
[-C--:B------:R-:W-:Y:S01]  /*4830*/  @!P5 IMAD R41, R41, R66.reuse, RZ ;  /* 0x000000422929d224 */ /* 0x080fe200078e02ff */
[----:B------:R-:W-:Y:S02]  /*4840*/  @!P4 STG.E.U8 desc[UR36][R4.64+0x20], R9 ;  /* 0x000020090400c986 */ /* 0x000fe4000c101124 */
[C---:B------:R-:W-:Y:S01]  /*4850*/  ISETP.LT.OR P4, PT, R0.reuse, 0x1, !P3 ;  /* 0x000000010000780c */ /* 0x040fe20005f81670 */
[----:B------:R-:W-:Y:S01]  /*4860*/  @!P2 IMAD R43, R43, R66, RZ ;  /* 0x000000422b2ba224 */ /* 0x000fe200078e02ff */
[----:B------:R-:W-:Y:S01]  /*4870*/  @!P5 STG.E.U8 desc[UR36][R4.64+0x21], R41 ;  /* 0x000021290400d986 */ /* 0x000fe2000c101124 */
[----:B------:R-:W-:-:S02]  /*4880*/  ISETP.LT.OR P5, PT, R0, 0x1, !P0 ;  /* 0x000000010000780c */ /* 0x000fc400047a1670 */
[----:B------:R-:W-:Y:S01]  /*4890*/  ISETP.LT.OR P3, PT, R0, 0x9, !P3 ;  /* 0x000000090000780c */ /* 0x000fe20005f61670 */
[----:B------:R-:W-:Y:S01]  /*48a0*/  @!P2 STG.E.U8 desc[UR36][R6.64+0x21], R43 ;  /* 0x0000212b0600a986 */ /* 0x000fe2000c101124 */
[-C--:B0-----:R-:W-:Y:S01]  /*48b0*/  @!P1 IMAD R3, R42, R66.reuse, RZ ;  /* 0x000000422a039224 */ /* 0x081fe200078e02ff */
[----:B------:R-:W-:Y:S02]  /*48c0*/  ISETP.LT.OR P2, PT, R0, 0x9, !P0 ;  /* 0x000000090000780c */ /* 0x000fe40004741670 */
[----:B------:R-:W-:Y:S02]  /*48d0*/  ISETP.GE.AND P0, PT, R10, 0x32, PT ;  /* 0x000000320a00780c */ /* 0x000fe40003f06270 */
[----:B------:R0:W-:Y:S01]  /*48e0*/  @!P1 STG.E.U8 desc[UR36][R6.64+0x20], R3 ;  /* 0x0000200306009986 */ /* 0x0001e2000c101124 */
[-C--:B------:R-:W-:Y:S01]  /*48f0*/  @!P4 IMAD R11, R44, R66.reuse, RZ ;  /* 0x000000422c0bc224 */ /* 0x080fe200078e02ff */
[----:B------:R-:W-:Y:S02]  /*4900*/  ISETP.GE.AND P1, PT, R10, 0x31, PT ;  /* 0x000000310a00780c */ /* 0x000fe40003f26270 */
[----:B------:R-:W-:-:S02]  /*4910*/  @!P5 IMAD R45, R45, R66, RZ ;  /* 0x000000422d2dd224 */ /* 0x000fc400078e02ff */
[----:B------:R-:W-:Y:S01]  /*4920*/  @!P4 STG.E.U8 desc[UR36][R4.64+0x28], R11 ;  /* 0x0000280b0400c986 */ /* 0x000fe2000c101124 */
[C---:B------:R-:W-:Y:S02]  /*4930*/  ISETP.LT.OR P4, PT, R0.reuse, 0x1, !P1 ;  /* 0x000000010000780c */ /* 0x040fe40004f81670 */
[-C--:B------:R-:W-:Y:S01]  /*4940*/  @!P2 IMAD R47, R47, R66.reuse, RZ ;  /* 0x000000422f2fa224 */ /* 0x080fe200078e02ff */
[----:B------:R-:W-:Y:S01]  /*4950*/  @!P5 STG.E.U8 desc[UR36][R4.64+0x29], R45 ;  /* 0x0000292d0400d986 */ /* 0x000fe2000c101124 */
[----:B------:R-:W-:Y:S01]  /*4960*/  ISETP.LT.OR P5, PT, R0, 0x1, !P0 ;  /* 0x000000010000780c */ /* 0x000fe200047a1670 */
[-C--:B0-----:R-:W-:Y:S01]  /*4970*/  @!P3 IMAD R3, R46, R66.reuse, RZ ;  /* 0x000000422e03b224 */ /* 0x081fe200078e02ff */
[C---:B------:R-:W-:Y:S01]  /*4980*/  ISETP.LT.OR P1, PT, R0.reuse, 0x9, !P1 ;  /* 0x000000090000780c */ /* 0x040fe20004f21670 */
[----:B------:R-:W-:Y:S01]  /*4990*/  @!P2 STG.E.U8 desc[UR36][R6.64+0x29], R47 ;  /* 0x0000292f0600a986 */ /* 0x000fe2000c101124 */
[----:B------:R-:W-:Y:S02]  /*49a0*/  ISETP.LT.OR P0, PT, R0, 0x9, !P0 ;  /* 0x000000090000780c */ /* 0x000fe40004701670 */
[C---:B------:R-:W-:Y:S01]  /*49b0*/  ISETP.GE.AND P2, PT, R10.reuse, 0x3a, PT ;  /* 0x0000003a0a00780c */ /* 0x040fe20003f46270 */
[----:B------:R0:W-:Y:S01]  /*49c0*/  @!P3 STG.E.U8 desc[UR36][R6.64+0x28], R3 ;  /* 0x000028030600b986 */ /* 0x0001e2000c101124 */
[----:B------:R-:W-:Y:S01]  /*49d0*/  ISETP.GE.AND P3, PT, R10, 0x39, PT ;  /* 0x000000390a00780c */ /* 0x000fe20003f66270 */
[----:B------:R-:W-:-:S04]  /*49e0*/  @!P4 IMAD R9, R32, R66, RZ ;  /* 0x000000422009c224 */ /* 0x000fc800078e02ff */
[-C--:B------:R-:W-:Y:S01]  /*49f0*/  @!P5 IMAD R33, R33, R66.reuse, RZ ;  /* 0x000000422121d224 */ /* 0x080fe200078e02ff */
[----:B------:R-:W-:Y:S01]  /*4a00*/  @!P4 STG.E.U8 desc[UR36][R4.64+0x30], R9 ;  /* 0x000030090400c986 */ /* 0x000fe2000c101124 */
[C---:B------:R-:W-:Y:S02]  /*4a10*/  ISETP.LT.OR P4, PT, R0.reuse, 0x1, !P3 ;  /* 0x000000010000780c */ /* 0x040fe40005f81670 */
[-C--:B------:R-:W-:Y:S01]  /*4a20*/  @!P0 IMAD R35, R35, R66.reuse, RZ ;  /* 0x0000004223238224 */ /* 0x080fe200078e02ff */
[----:B------:R-:W-:Y:S01]  /*4a30*/  @!P5 STG.E.U8 desc[UR36][R4.64+0x31], R33 ;  /* 0x000031210400d986 */ /* 0x000fe2000c101124 */
[----:B------:R-:W-:Y:S01]  /*4a40*/  ISETP.LT.OR P5, PT, R0, 0x1, !P2 ;  /* 0x000000010000780c */ /* 0x000fe200057a1670 */
[----:B0-----:R-:W-:Y:S01]  /*4a50*/  @!P1 IMAD R3, R34, R66, RZ ;  /* 0x0000004222039224 */ /* 0x001fe200078e02ff */
[----:B------:R-:W-:Y:S01]  /*4a60*/  ISETP.LT.OR P3, PT, R0, 0x9, !P3 ;  /* 0x000000090000780c */ /* 0x000fe20005f61670 */
[----:B------:R-:W-:Y:S01]  /*4a70*/  @!P0 STG.E.U8 desc[UR36][R6.64+0x31], R35 ;  /* 0x0000312306008986 */ /* 0x000fe2000c101124 */
[----:B------:R-:W-:-:S02]  /*4a80*/  ISETP.GE.AND P0, PT, R10, 0x42, PT ;  /* 0x000000420a00780c */ /* 0x000fc40003f06270 */
[----:B------:R-:W-:Y:S01]  /*4a90*/  ISETP.LT.OR P2, PT, R0, 0x9, !P2 ;  /* 0x000000090000780c */ /* 0x000fe20005741670 */
[----:B------:R0:W-:Y:S01]  /*4aa0*/  @!P1 STG.E.U8 desc[UR36][R6.64+0x30], R3 ;  /* 0x0000300306009986 */ /* 0x0001e2000c101124 */
[----:B------:R-:W-:Y:S01]  /*4ab0*/  ISETP.GE.AND P1, PT, R10, 0x41, PT ;  /* 0x000000410a00780c */ /* 0x000fe20003f26270 */
[----:B------:R-:W-:-:S04]  /*4ac0*/  @!P4 IMAD R11, R36, R66, RZ ;  /* 0x00000042240bc224 */ /* 0x000fc800078e02ff */
[-C--:B------:R-:W-:Y:S01]  /*4ad0*/  @!P5 IMAD R37, R37, R66.reuse, RZ ;  /* 0x000000422525d224 */ /* 0x080fe200078e02ff */
[----:B------:R-:W-:Y:S01]  /*4ae0*/  @!P4 STG.E.U8 desc[UR36][R4.64+0x38], R11 ;  /* 0x0000380b0400c986 */ /* 0x000fe2000c101124 */
[C---:B------:R-:W-:Y:S02]  /*4af0*/  ISETP.LT.OR P4, PT, R0.reuse, 0x1, !P1 ;  /* 0x000000010000780c */ /* 0x040fe40004f81670 */
[C---:B------:R-:W-:Y:S01]  /*4b00*/  ISETP.LT.OR P1, PT, R0.reuse, 0x9, !P1 ;  /* 0x000000090000780c */ /* 0x040fe20004f21670 */
[----:B------:R-:W-:Y:S01]  /*4b10*/  @!P5 STG.E.U8 desc[UR36][R4.64+0x39], R37 ;  /* 0x000039250400d986 */ /* 0x000fe2000c101124 */
[----:B------:R-:W-:Y:S01]  /*4b20*/  ISETP.LT.OR P5, PT, R0, 0x1, !P0 ;  /* 0x000000010000780c */ /* 0x000fe200047a1670 */
[-C--:B0-----:R-:W-:Y:S01]  /*4b30*/  @!P3 IMAD R3, R38, R66.reuse, RZ ;  /* 0x000000422603b224 */ /* 0x081fe200078e02ff */
[----:B------:R-:W-:Y:S01]  /*4b40*/  ISETP.LT.OR P0, PT, R0, 0x9, !P0 ;  /* 0x000000090000780c */ /* 0x000fe20004701670 */
[----:B------:R-:W-:-:S03]  /*4b50*/  @!P2 IMAD R39, R39, R66, RZ ;  /* 0x000000422727a224 */ /* 0x000fc600078e02ff */
[----:B------:R0:W-:Y:S01]  /*4b60*/  @!P3 STG.E.U8 desc[UR36][R6.64+0x38], R3 ;  /* 0x000038030600b986 */ /* 0x0001e2000c101124 */
[----:B------:R-:W-:Y:S02]  /*4b70*/  ISETP.GE.AND P3, PT, R10, 0x4a, PT ;  /* 0x0000004a0a00780c */ /* 0x000fe40003f66270 */
[-C--:B------:R-:W-:Y:S01]  /*4b80*/  @!P4 IMAD R9, R24, R66.reuse, RZ ;  /* 0x000000421809c224 */ /* 0x080fe200078e02ff */
[----:B------:R-:W-:Y:S01]  /*4b90*/  @!P2 STG.E.U8 desc[UR36][R6.64+0x39], R39 ;  /* 0x000039270600a986 */ /* 0x000fe2000c101124 */
[----:B------:R-:W-:Y:S02]  /*4ba0*/  ISETP.GE.AND P2, PT, R10, 0x49, PT ;  /* 0x000000490a00780c */ /* 0x000fe40003f46270 */
[-C--:B------:R-:W-:Y:S01]  /*4bb0*/  @!P5 IMAD R25, R25, R66.reuse, RZ ;  /* 0x000000421919d224 */ /* 0x080fe200078e02ff */
[----:B------:R1:W-:Y:S01]  /*4bc0*/  @!P4 STG.E.U8 desc[UR36][R4.64+0x40], R9 ;  /* 0x000040090400c986 */ /* 0x0003e2000c101124 */
[C---:B------:R-:W-:Y:S01]  /*4bd0*/  ISETP.LT.OR P4, PT, R0.reuse, 0x1, !P2 ;  /* 0x000000010000780c */ /* 0x040fe20005781670 */
[-C--:B------:R-:W-:Y:S01]  /*4be0*/  @!P0 IMAD R27, R27, R66.reuse, RZ ;  /* 0x000000421b1b8224 */ /* 0x080fe200078e02ff */
[C---:B------:R-:W-:Y:S01]  /*4bf0*/  ISETP.LT.OR P2, PT, R0.reuse, 0x9, !P2 ;  /* 0x000000090000780c */ /* 0x040fe20005741670 */
[----:B------:R2:W-:Y:S01]  /*4c00*/  @!P5 STG.E.U8 desc[UR36][R4.64+0x41], R25 ;  /* 0x000041190400d986 */ /* 0x0005e2000c101124 */
[----:B------:R-:W-:Y:S01]  /*4c10*/  ISETP.LT.OR P5, PT, R0, 0x1, !P3 ;  /* 0x000000010000780c */ /* 0x000fe20005fa1670 */
[-C--:B0-----:R-:W-:Y:S01]  /*4c20*/  @!P1 IMAD R3, R26, R66.reuse, RZ ;  /* 0x000000421a039224 */ /* 0x081fe200078e02ff */
[----:B------:R-:W-:Y:S01]  /*4c30*/  ISETP.LT.OR P3, PT, R0, 0x9, !P3 ;  /* 0x000000090000780c */ /* 0x000fe20005f61670 */
[----:B------:R2:W-:Y:S04]  /*4c40*/  @!P0 STG.E.U8 desc[UR36][R6.64+0x41], R27 ;  /* 0x0000411b06008986 */ /* 0x0005e8000c101124 */
[----:B------:R2:W-:Y:S02]  /*4c50*/  @!P1 STG.E.U8 desc[UR36][R6.64+0x40], R3 ;  /* 0x0000400306009986 */ /* 0x0005e4000c101124 */
[----:B------:R-:W-:-:S02]  /*4c60*/  @!P4 IMAD R11, R28, R66, RZ ;  /* 0x000000421c0bc224 */ /* 0x000fc400078e02ff */
[-C--:B-1----:R-:W-:Y:S02]  /*4c70*/  @!P2 IMAD R9, R30, R66.reuse, RZ ;  /* 0x000000421e09a224 */ /* 0x082fe400078e02ff */
[-C--:B------:R-:W-:Y:S01]  /*4c80*/  @!P5 IMAD R29, R29, R66.reuse, RZ ;  /* 0x000000421d1dd224 */ /* 0x080fe200078e02ff */
[----:B------:R2:W-:Y:S01]  /*4c90*/  @!P4 STG.E.U8 desc[UR36][R4.64+0x48], R11 ;  /* 0x0000480b0400c986 */ /* 0x0005e2000c101124 */
[----:B------:R-:W-:-:S03]  /*4ca0*/  @!P3 IMAD R31, R31, R66, RZ ;  /* 0x000000421f1fb224 */ /* 0x000fc600078e02ff */
[----:B------:R2:W-:Y:S04]  /*4cb0*/  @!P5 STG.E.U8 desc[UR36][R4.64+0x49], R29 ;  /* 0x0000491d0400d986 */ /* 0x0005e8000c101124 */
[----:B------:R2:W-:Y:S04]  /*4cc0*/  @!P2 STG.E.U8 desc[UR36][R6.64+0x48], R9 ;  /* 0x000048090600a986 */ /* 0x0005e8000c101124 */
[----:B------:R2:W-:Y:S02]  /*4cd0*/  @!P3 STG.E.U8 desc[UR36][R6.64+0x49], R31 ;  /* 0x0000491f0600b986 */ /* 0x0005e4000c101124 */
.L_x_119:
[----:B------:R-:W-:Y:S05]  /*4ce0*/  BSYNC B0 ;  /* 0x0000000000007941 */ /* 0x000fea0003800000 */
.L_x_37:
[----:B0-2---:R-:W2:Y:S01]  /*4cf0*/  LDL.64 R2, [R1] ;  /* 0x0000000001027983 */ /* 0x005ea20000100a00 */
[----:B------:R-:W-:Y:S01]  /*4d00*/  ULDC.64 UR4, c[0x0][0x650] ;  /* 0x0001940000047ab9 */ /* 0x000fe20000000a00 */
[----:B------:R0:W-:Y:S01]  /*4d10*/  SYNCS.ARRIVE.TRANS64.A1T0 RZ, [R74+UR47], RZ ;  /* 0x000000ff4aff79a7 */ /* 0x0001e2000810002f */
[----:B------:R-:W-:Y:S01]  /*4d20*/  PRMT R0, RZ, 0x7610, R0 ;  /* 0x00007610ff007816 */ /* 0x000fe20000000000 */
[----:B------:R-:W-:Y:S02]  /*4d30*/  IMAD.MOV.U32 R19, RZ, RZ, -0x1 ;  /* 0xffffffffff137424 */ /* 0x000fe400078e00ff */
[----:B------:R-:W-:Y:S01]  /*4d40*/  IMAD.MOV.U32 R22, RZ, RZ, -0x1 ;  /* 0xffffffffff167424 */ /* 0x000fe200078e00ff */
[----:B--2---:R-:W-:-:S04]  /*4d50*/  LEA R18, P0, R2, R18, 0x1 ;  /* 0x0000001202127211 */ /* 0x004fc800078008ff */
[----:B------:R-:W-:Y:S01]  /*4d60*/  LEA.HI.X R17, R2, R17, R23, 0x1, P0 ;  /* 0x0000001102117211 */ /* 0x000fe200000f0c17 */
[----:B------:R-:W-:Y:S01]  /*4d70*/  IMAD.MOV.U32 R2, RZ, RZ, -0x1 ;  /* 0xffffffffff027424 */ /* 0x000fe200078e00ff */
[----:B------:R-:W-:-:S04]  /*4d80*/  ISETP.GE.U32.AND P0, PT, R18, UR4, PT ;  /* 0x0000000412007c0c */ /* 0x000fc8000bf06070 */
[----:B------:R-:W-:-:S13]  /*4d90*/  ISETP.GE.U32.AND.EX P0, PT, R17, UR5, PT, P0 ;  /* 0x0000000511007c0c */ /* 0x000fda000bf06100 */
[----:B0-----:R-:W-:Y:S05]  /*4da0*/  @P0 BRA `(.L_x_120) ;  /* 0x0000000400700947 */ /* 0x001fea0003800000 */
[----:B------:R-:W0:Y:S01]  /*4db0*/  S2R R10, SR_CTAID.X ;  /* 0x00000000000a7919 */ /* 0x000e220000002500 */
[----:B------:R-:W2:Y:S01]  /*4dc0*/  LDC.64 R8, c[0x0][0x628] ;  /* 0x00018a00ff087b82 */ /* 0x000ea20000000a00 */
[----:B------:R-:W-:Y:S01]  /*4dd0*/  ULDC UR4, c[0x0][0x150] ;  /* 0x0000540000047ab9 */ /* 0x000fe20000000800 */
[----:B---3--:R-:W-:Y:S01]  /*4de0*/  IMAD.MOV.U32 R6, RZ, RZ, R18 ;  /* 0x000000ffff067224 */ /* 0x008fe200078e0012 */
[----:B------:R-:W3:Y:S01]  /*4df0*/  S2R R20, SR_CTAID.Y ;  /* 0x0000000000147919 */ /* 0x000ee20000002600 */
[----:B------:R-:W-:-:S04]  /*4e00*/  IMAD.MOV.U32 R7, RZ, RZ, R17 ;  /* 0x000000ffff077224 */ /* 0x000fc800078e0011 */
[----:B-1----:R-:W1:Y:S08]  /*4e10*/  LDC R15, c[0x0][0x144] ;  /* 0x00005100ff0f7b82 */ /* 0x002e700000000800 */
[----:B------:R-:W1:Y:S08]  /*4e20*/  LDC R0, c[0x0][0x630] ;  /* 0x00018c00ff007b82 */ /* 0x000e700000000800 */
[----:B------:R-:W1:Y:S01]  /*4e30*/  LDC.64 R12, c[0x0][0x620] ;  /* 0x00018800ff0c7b82 */ /* 0x000e620000000a00 */
[----:B--2---:R-:W-:-:S04]  /*4e40*/  ISETP.NE.U32.AND P0, PT, R8, RZ, PT ;  /* 0x000000ff0800720c */ /* 0x004fc80003f05070 */
[----:B------:R-:W-:Y:S02]  /*4e50*/  ISETP.NE.AND.EX P0, PT, R9, RZ, PT, P0 ;  /* 0x000000ff0900720c */ /* 0x000fe40003f05300 */
[----:B0-----:R-:W-:-:S05]  /*4e60*/  I2FP.F32.U32 R2, R10 ;  /* 0x0000000a00027245 */ /* 0x001fca0000201000 */
[----:B------:R-:W-:-:S04]  /*4e70*/  FMUL R2, R2, UR4 ;  /* 0x0000000402027c20 */ /* 0x000fc80008400000 */
[----:B------:R0:W2:Y:S02]  /*4e80*/  F2I.U32.TRUNC.NTZ R14, R2 ;  /* 0x00000002000e7305 */ /* 0x0000a4000020f000 */
[----:B---3--:R-:W-:Y:S05]  /*4e90*/  @!P0 BRA `(.L_x_121) ;  /* 0x0000000000288947 */ /* 0x008fea0003800000 */
[----:B------:R-:W3:Y:S02]  /*4ea0*/  LDC R3, c[0x0][0x634] ;  /* 0x00018d00ff037b82 */ /* 0x000ee40000000800 */
[----:B---3--:R-:W-:-:S05]  /*4eb0*/  IADD3 R7, P0, R18, R3, RZ ;  /* 0x0000000312077210 */ /* 0x008fca0007f1e0ff */
[----:B------:R-:W-:-:S04]  /*4ec0*/  IMAD.X R11, RZ, RZ, R17, P0 ;  /* 0x000000ffff0b7224 */ /* 0x000fc800000e0611 */
[----:B0-----:R-:W-:-:S04]  /*4ed0*/  IMAD.WIDE.U32 R2, R11, R8, RZ ;  /* 0x000000080b027225 */ /* 0x001fc800078e00ff */
[----:B----4-:R-:W-:-:S04]  /*4ee0*/  IMAD.WIDE.U32 R4, P0, R7, R9, R2 ;  /* 0x0000000907047225 */ /* 0x010fc80007800002 */
[----:B------:R-:W-:-:S04]  /*4ef0*/  IMAD.WIDE.U32 R2, R7, R8, RZ ;  /* 0x0000000807027225 */ /* 0x000fc800078e00ff */
[----:B------:R-:W-:Y:S01]  /*4f00*/  IMAD.X R7, RZ, RZ, RZ, P0 ;  /* 0x000000ffff077224 */ /* 0x000fe200000e06ff */
[----:B------:R-:W-:Y:S01]  /*4f10*/  IADD3 RZ, P0, R3, R4, RZ ;  /* 0x0000000403ff7210 */ /* 0x000fe20007f1e0ff */
[----:B------:R-:W-:-:S04]  /*4f20*/  IMAD.MOV.U32 R6, RZ, RZ, R5 ;  /* 0x000000ffff067224 */ /* 0x000fc800078e0005 */
[----:B------:R-:W-:-:S08]  /*4f30*/  IMAD.WIDE.U32.X R6, R11, R9, R6, P0 ;  /* 0x000000090b067225 */ /* 0x000fd000000e0406 */
.L_x_121:
[----:B------:R-:W3:Y:S01]  /*4f40*/  LDC.64 R26, c[0x0][0x640] ;  /* 0x00019000ff1a7b82 */ /* 0x000ee20000000a00 */
[-C--:B-1----:R-:W-:Y:S01]  /*4f50*/  SHF.R.U64 R11, R6, R0.reuse, R7 ;  /* 0x00000000060b7219 */ /* 0x082fe20000001207 */
[----:B------:R-:W-:Y:S01]  /*4f60*/  IMAD.MOV.U32 R19, RZ, RZ, R17 ;  /* 0x000000ffff137224 */ /* 0x000fe200078e0011 */
[----:B------:R-:W-:Y:S01]  /*4f70*/  SHF.R.U32.HI R0, RZ, R0, R7 ;  /* 0x00000000ff007219 */ /* 0x000fe20000011607 */
[----:B--2---:R-:W-:Y:S01]  /*4f80*/  IMAD.MOV R14, RZ, RZ, -R14 ;  /* 0x000000ffff0e7224 */ /* 0x004fe200078e0a0e */
[----:B----4-:R-:W-:Y:S01]  /*4f90*/  IADD3 R5, P0, RZ, -R11, RZ ;  /* 0x8000000bff057210 */ /* 0x010fe20007f1e0ff */
[----:B------:R-:W-:Y:S01]  /*4fa0*/  ULDC UR4, c[0x0][0x154] ;  /* 0x0000550000047ab9 */ /* 0x000fe20000000800 */
[----:B------:R-:W-:Y:S01]  /*4fb0*/  IMAD.MOV.U32 R7, RZ, RZ, 0x1 ;  /* 0x00000001ff077424 */ /* 0x000fe200078e00ff */
[----:B------:R-:W1:Y:S01]  /*4fc0*/  LDC R4, c[0x0][0x618] ;  /* 0x00018600ff047b82 */ /* 0x000e620000000800 */
[----:B------:R-:W-:Y:S02]  /*4fd0*/  IMAD R22, R15, R14, R10 ;  /* 0x0000000e0f167224 */ /* 0x000fe400078e020a */
[----:B------:R-:W-:-:S04]  /*4fe0*/  IMAD.X R3, RZ, RZ, ~R0, P0 ;  /* 0x000000ffff037224 */ /* 0x000fc800000e0e00 */
[-C--:B------:R-:W-:Y:S01]  /*4ff0*/  IMAD R0, R3, R12.reuse, RZ ;  /* 0x0000000c03007224 */ /* 0x080fe200078e02ff */
[----:B------:R-:W2:Y:S01]  /*5000*/  LDC R6, c[0x0][0x608] ;  /* 0x00018200ff067b82 */ /* 0x000ea20000000800 */
[----:B0-----:R-:W-:-:S04]  /*5010*/  IMAD.WIDE.U32 R2, R5, R12, R18 ;  /* 0x0000000c05027225 */ /* 0x001fc800078e0012 */
[----:B------:R-:W-:Y:S01]  /*5020*/  IMAD R5, R5, R13, R0 ;  /* 0x0000000d05057224 */ /* 0x000fe200078e0200 */
[----:B------:R-:W-:Y:S02]  /*5030*/  I2FP.F32.U32 R0, R20 ;  /* 0x0000001400007245 */ /* 0x000fe40000201000 */
[----:B------:R-:W0:Y:S01]  /*5040*/  LDC R24, c[0x0][0x658] ;  /* 0x00019600ff187b82 */ /* 0x000e220000000800 */
[----:B------:R-:W-:Y:S01]  /*5050*/  IMAD.IADD R3, R3, 0x1, R5 ;  /* 0x0000000103037824 */ /* 0x000fe200078e0205 */
[----:B---3--:R-:W-:Y:S01]  /*5060*/  ISETP.NE.U32.AND P0, PT, R26, RZ, PT ;  /* 0x000000ff1a00720c */ /* 0x008fe20003f05070 */
[----:B------:R-:W-:Y:S01]  /*5070*/  FMUL R0, R0, UR4 ;  /* 0x0000000400007c20 */ /* 0x000fe20008400000 */
[----:B------:R-:W-:Y:S02]  /*5080*/  IMAD.MOV.U32 R5, RZ, RZ, -0x1 ;  /* 0xffffffffff057424 */ /* 0x000fe400078e00ff */
[----:B------:R-:W-:Y:S01]  /*5090*/  ISETP.NE.AND.EX P0, PT, R27, RZ, PT, P0 ;  /* 0x000000ff1b00720c */ /* 0x000fe20003f05300 */
[----:B------:R3:W4:Y:S01]  /*50a0*/  F2I.U32.TRUNC.NTZ R12, R0 ;  /* 0x00000000000c7305 */ /* 0x000722000020f000 */
[----:B------:R-:W3:Y:S01]  /*50b0*/  LDC R15, c[0x0][0x148] ;  /* 0x00005200ff0f7b82 */ /* 0x000ee20000000800 */
[----:B-1----:R-:W-:-:S02]  /*50c0*/  SHF.R.U64 R10, R2, R4, R3 ;  /* 0x00000004020a7219 */ /* 0x002fc40000001203 */
[----:B------:R-:W-:-:S05]  /*50d0*/  SHF.R.U32.HI R3, RZ, R4, R3 ;  /* 0x00000004ff037219 */ /* 0x000fca0000011603 */
[----:B------:R-:W1:Y:S01]  /*50e0*/  LDC R14, c[0x0][0x600] ;  /* 0x00018000ff0e7b82 */ /* 0x000e620000000800 */
[-CC-:B--2---:R-:W-:Y:S02]  /*50f0*/  SHF.R.U64 R8, R10, R6.reuse, R3.reuse ;  /* 0x000000060a087219 */ /* 0x184fe40000001203 */
[----:B------:R-:W-:-:S05]  /*5100*/  SHF.R.U32.HI R3, RZ, R6, R3 ;  /* 0x00000006ff037219 */ /* 0x000fca0000011603 */
[----:B------:R-:W2:Y:S01]  /*5110*/  LDC R21, c[0x0][0x648] ;  /* 0x00019200ff157b82 */ /* 0x000ea20000000800 */
[-CC-:B0-----:R-:W-:Y:S02]  /*5120*/  SHF.R.U64 R13, R8, R24.reuse, R3.reuse ;  /* 0x00000018080d7219 */ /* 0x181fe40000001203 */
[-C--:B------:R-:W-:Y:S02]  /*5130*/  SHF.L.U32 R5, R5, R24.reuse, RZ ;  /* 0x0000001805057219 */ /* 0x080fe400000006ff */
[-C--:B------:R-:W-:Y:S01]  /*5140*/  SHF.R.U32.HI R3, RZ, R24.reuse, R3 ;  /* 0x00000018ff037219 */ /* 0x080fe20000011603 */
[----:B------:R-:W-:Y:S01]  /*5150*/  IMAD.MOV.U32 R2, RZ, RZ, R13 ;  /* 0x000000ffff027224 */ /* 0x000fe200078e000d */
[----:B------:R-:W-:Y:S01]  /*5160*/  SHF.L.U32 R24, R7, R24, RZ ;  /* 0x0000001807187219 */ /* 0x000fe200000006ff */
[----:B------:R-:W0:Y:S01]  /*5170*/  LDC R25, c[0x0][0x638] ;  /* 0x00018e00ff197b82 */ /* 0x000e220000000800 */
[----:B------:R-:W-:-:S07]  /*5180*/  LOP3.LUT R19, RZ, R5, RZ, 0x33, !PT ;  /* 0x00000005ff137212 */ /* 0x000fce00078e33ff */
[----:B------:R-:W0:Y:S01]  /*5190*/  LDC R28, c[0x0][0x610] ;  /* 0x00018400ff1c7b82 */ /* 0x000e220000000800 */
[----:B----4-:R-:W-:Y:S05]  /*51a0*/  @!P0 BRA `(.L_x_122) ;  /* 0x0000000000288947 */ /* 0x010fea0003800000 */
[----:B---3--:R-:W3:Y:S02]  /*51b0*/  LDC R0, c[0x0][0x64c] ;  /* 0x00019300ff007b82 */ /* 0x008ee40000000800 */
[----:B---3--:R-:W-:-:S05]  /*51c0*/  IADD3 R7, P0, R13, R0, RZ ;  /* 0x000000000d077210 */ /* 0x008fca0007f1e0ff */
        /* <DEDUP_REMOVED lines=8> */
.L_x_122:
[----:B------:R-:W4:Y:S01]  /*5250*/  LDC R4, c[0x0][0x65c] ;  /* 0x00019700ff047b82 */ /* 0x000f220000000800 */
[----:B--23--:R-:W-:Y:S01]  /*5260*/  SHF.R.U64 R0, R2, R21, R3 ;  /* 0x0000001502007219 */ /* 0x00cfe20000001203 */
[----:B-1----:R-:W-:Y:S01]  /*5270*/  VIADD R3, R14, 0xffffffff ;  /* 0xffffffff0e037836 */ /* 0x002fe20000000000 */
[----:B------:R-:W-:Y:S01]  /*5280*/  LOP3.LUT R19, R8, R19, RZ, 0xc0, !PT ;  /* 0x0000001308137212 */ /* 0x000fe200078ec0ff */
[----:B------:R-:W-:Y:S02]  /*5290*/  IMAD.MOV R12, RZ, RZ, -R12 ;  /* 0x000000ffff0c7224 */ /* 0x000fe400078e0a0c */
[----:B------:R-:W-:Y:S01]  /*52a0*/  IMAD.MOV R2, RZ, RZ, -R0 ;  /* 0x000000ffff027224 */ /* 0x000fe200078e0a00 */
[----:B------:R-:W-:Y:S01]  /*52b0*/  LOP3.LUT R3, R10, R3, RZ, 0xc0, !PT ;  /* 0x000000030a037212 */ /* 0x000fe200078ec0ff */
[----:B------:R-:W-:Y:S02]  /*52c0*/  IMAD R19, R24, R0, R19 ;  /* 0x0000000018137224 */ /* 0x000fe400078e0213 */
[----:B0-----:R-:W-:-:S04]  /*52d0*/  IMAD R0, R2, R25, R13 ;  /* 0x0000001902007224 */ /* 0x001fc800078e020d */
[----:B------:R-:W-:Y:S01]  /*52e0*/  IMAD R2, R0, R14, R3 ;  /* 0x0000000e00027224 */ /* 0x000fe200078e0203 */
[----:B----4-:R-:W-:Y:S01]  /*52f0*/  ISETP.NE.AND P0, PT, R4, 0x1, PT ;  /* 0x000000010400780c */ /* 0x010fe20003f05270 */
[----:B------:R-:W-:-:S05]  /*5300*/  IMAD.MOV.U32 R4, RZ, RZ, 0x1 ;  /* 0x00000001ff047424 */ /* 0x000fca00078e00ff */
[----:B------:R-:W-:-:S07]  /*5310*/  PRMT R0, R4, 0x7610, R0 ;  /* 0x0000761004007816 */ /* 0x000fce0000000000 */
[----:B------:R-:W-:-:S04]  /*5320*/  @P0 IMAD R22, R15, R12, R20 ;  /* 0x0000000c0f160224 */ /* 0x000fc800078e0214 */
[----:B------:R-:W-:-:S05]  /*5330*/  IMAD R19, R19, R28, R22 ;  /* 0x0000001c13137224 */ /* 0x000fca00078e0216 */
[----:B------:R-:W-:Y:S02]  /*5340*/  SEL R22, R2, R19, !P0 ;  /* 0x0000001302167207 */ /* 0x000fe40004000000 */
[----:B------:R-:W-:Y:S01]  /*5350*/  SEL R19, R19, R2, !P0 ;  /* 0x0000000213137207 */ /* 0x000fe20004000000 */
[----:B------:R-:W-:-:S07]  /*5360*/  IMAD.MOV.U32 R2, RZ, RZ, R11 ;  /* 0x000000ffff027224 */ /* 0x000fce00078e000b */
.L_x_120:
[----:B------:R-:W-:Y:S02]  /*5370*/  LOP3.LUT P0, RZ, R0, 0xff, RZ, 0xc0, !PT ;  /* 0x000000ff00ff7812 */ /* 0x000fe4000780c0ff */
[----:B------:R-:W-:-:S11]  /*5380*/  LOP3.LUT R77, R77, 0x1, RZ, 0x3c, !PT ;  /* 0x000000014d4d7812 */ /* 0x000fd600078e3cff */
[----:B------:R-:W-:Y:S05]  /*5390*/  @P0 BRA `(.L_x_123) ;  /* 0xffffffc4008c0947 */ /* 0x000fea000383ffff */
[----:B------:R-:W-:Y:S05]  /*53a0*/  EXIT ;  /* 0x000000000000794d */ /* 0x000fea0003800000 */
.L_x_18:
[----:B------:R-:W-:-:S08]  /*53b0*/  ISETP.NE.AND P0, PT, R5, RZ, PT ;  /* 0x000000ff0500720c */ /* 0x000fd00003f05270 */
[----:B0-----:R-:W0:-:S00]  /*53c0*/  USETMAXREG.DEALLOC.CTAPOOL 0x28 ;  /* 0x00000028000079c8 */ /* 0x001e0000080e0500 */
[----:B------:R-:W-:Y:S05]  /*53d0*/  @P0 EXIT ;  /* 0x000000000000094d */ /* 0x000fea0003800000 */
[----:B0-----:R-:W-:Y:S01]  /*53e0*/  LOP3.LUT P0, RZ, R8, 0xff, RZ, 0xc0, !PT ;  /* 0x000000ff08ff7812 */ /* 0x001fe2000780c0ff */
[----:B------:R-:W-:Y:S02]  /*53f0*/  IMAD.MOV.U32 R0, RZ, RZ, 0x1 ;  /* 0x00000001ff007424 */ /* 0x000fe400078e00ff */
[----:B------:R-:W-:-:S10]  /*5400*/  IMAD.MOV.U32 R8, RZ, RZ, RZ ;  /* 0x000000ffff087224 */ /* 0x000fd400078e00ff */
[----:B------:R-:W-:Y:S05]  /*5410*/  @!P0 BRA `(.L_x_124) ;  /* 0x0000000c003c8947 */ /* 0x000fea0003800000 */
[----:B------:R-:W0:Y:S01]  /*5420*/  S2R R6, SR_CgaCtaId ;  /* 0x0000000000067919 */ /* 0x000e220000008800 */
[----:B------:R-:W-:Y:S01]  /*5430*/  LOP3.LUT P0, RZ, R4, 0x1f, RZ, 0xc0, !PT ;  /* 0x0000001f04ff7812 */ /* 0x000fe2000780c0ff */
[----:B------:R-:W-:Y:S01]  /*5440*/  ULDC UR5, c[0x0][0x658] ;  /* 0x0001960000057ab9 */ /* 0x000fe20000000800 */
[C---:B------:R-:W-:Y:S01]  /*5450*/  ISETP.NE.AND P2, PT, R3.reuse, RZ, PT ;  /* 0x000000ff0300720c */ /* 0x040fe20003f45270 */
[----:B------:R-:W-:Y:S01]  /*5460*/  UMOV UR6, 0xffffffff ;  /* 0xffffffff00067882 */ /* 0x000fe20000000000 */
[----:B------:R-:W-:Y:S01]  /*5470*/  ISETP.NE.OR P0, PT, R3, RZ, !P0 ;  /* 0x000000ff0300720c */ /* 0x000fe20004705670 */
[----:B------:R-:W-:Y:S01]  /*5480*/  IMAD.MOV.U32 R3, RZ, RZ, 0xa00 ;  /* 0x00000a00ff037424 */ /* 0x000fe200078e00ff */
[----:B------:R-:W-:Y:S01]  /*5490*/  BSSY B0, `(.L_x_124) ;  /* 0x00000c7000007945 */ /* 0x000fe20003800000 */
[----:B------:R-:W-:Y:S01]  /*54a0*/  USHF.L.U32 UR6, UR6, UR5, URZ ;  /* 0x0000000506067299 */ /* 0x000fe2000800063f */
[----:B------:R-:W-:Y:S01]  /*54b0*/  IMAD.MOV.U32 R9, RZ, RZ, 0x1 ;  /* 0x00000001ff097424 */ /* 0x000fe200078e00ff */
[----:B------:R-:W-:Y:S01]  /*54c0*/  LOP3.LUT R7, R16, 0x2, RZ, 0xfc, !PT ;  /* 0x0000000210077812 */ /* 0x000fe200078efcff */
[----:B------:R-:W-:Y:S01]  /*54d0*/  IMAD.MOV.U32 R0, RZ, RZ, 0x1 ;  /* 0x00000001ff007424 */ /* 0x000fe200078e00ff */
[----:B------:R-:W-:Y:S01]  /*54e0*/  ULDC UR4, c[0x0][0x600] ;  /* 0x0001800000047ab9 */ /* 0x000fe20000000800 */
[----:B------:R-:W-:Y:S01]  /*54f0*/  IMAD.MOV.U32 R8, RZ, RZ, RZ ;  /* 0x000000ffff087224 */ /* 0x000fe200078e00ff */
[----:B------:R-:W-:Y:S01]  /*5500*/  UMOV UR7, 0x1 ;  /* 0x0000000100077882 */ /* 0x000fe20000000000 */
[----:B------:R-:W-:-:S02]  /*5510*/  UIADD3 UR19, UR40, 0x1, URZ ;  /* 0x0000000128137890 */ /* 0x000fc4000fffe03f */
[----:B------:R-:W-:Y:S02]  /*5520*/  UIADD3 UR15, UR4, -0x1, URZ ;  /* 0xffffffff040f7890 */ /* 0x000fe4000fffe03f */
[----:B------:R-:W-:Y:S02]  /*5530*/  USHF.L.U32 UR17, UR7, UR5, URZ ;  /* 0x0000000507117299 */ /* 0x000fe4000800063f */
[----:B------:R-:W-:Y:S01]  /*5540*/  ULOP3.LUT UR16, URZ, UR6, URZ, 0x33, !UPT ;  /* 0x000000063f107292 */ /* 0x000fe2000f8e333f */
[----:B------:R-:W-:Y:S01]  /*5550*/  ULDC.64 UR20, c[0x0][0x198] ;  /* 0x0000660000147ab9 */ /* 0x000fe20000000a00 */
[----:B0-----:R-:W-:-:S05]  /*5560*/  LOP3.LUT R6, R6, 0x1, RZ, 0xc0, !PT ;  /* 0x0000000106067812 */ /* 0x001fca00078ec0ff */
[----:B------:R-:W-:-:S07]  /*5570*/  IMAD R10, R6, R3, 0x19280 ;  /* 0x00019280060a7424 */ /* 0x000fce00078e0203 */
.L_x_136:
[----:B------:R-:W-:-:S03]  /*5580*/  UMOV UR4, 0xffffffff ;  /* 0xffffffff00047882 */ /* 0x000fc60000000000 */
[----:B------:R-:W-:Y:S05]  /*5590*/  BRA.DIV UR4, `(.L_x_125) ;  /* 0x0000001a04e47947 */ /* 0x000fea000b800000 */
[----:B------:R-:W-:-:S13]  /*55a0*/  ELECT P6, URZ, PT ;  /* 0x00000000003f782f */ /* 0x000fda00038c0000 */
.L_x_170:
[----:B------:R-:W0:Y:S01]  /*55b0*/  LDC R3, c[0x0][0x28c] ;  /* 0x0000a300ff037b82 */ /* 0x000e220000000800 */
[----:B------:R-:W-:Y:S01]  /*55c0*/  BSSY B1, `(.L_x_126) ;  /* 0x000003a000017945 */ /* 0x000fe20003800000 */
[----:B0-----:R-:W-:-:S13]  /*55d0*/  ISETP.LT.OR P6, PT, R3, 0x1, !P6 ;  /* 0x000000010300780c */ /* 0x001fda00077c1670 */
[----:B------:R-:W-:Y:S05]  /*55e0*/  @P6 BRA `(.L_x_127) ;  /* 0x0000000000dc6947 */ /* 0x000fea0003800000 */
[----:B------:R-:W-:Y:S02]  /*55f0*/  IMAD R22, R22, 0x2, R6 ;  /* 0x0000000216167824 */ /* 0x000fe400078e0206 */
[----:B------:R-:W-:Y:S02]  /*5600*/  IMAD.SHL.U32 R19, R19, 0x40, RZ ;  /* 0x0000004013137824 */ /* 0x000fe400078e00ff */
[----:B------:R-:W-:Y:S02]  /*5610*/  IMAD.MOV.U32 R14, RZ, RZ, RZ ;  /* 0x000000ffff0e7224 */ /* 0x000fe400078e00ff */
[----:B------:R-:W-:Y:S02]  /*5620*/  IMAD.U32 R15, RZ, RZ, UR19 ;  /* 0x00000013ff0f7e24 */ /* 0x000fe4000f8e00ff */
[----:B------:R-:W-:Y:S02]  /*5630*/  IMAD.MOV.U32 R3, RZ, RZ, R0 ;  /* 0x000000ffff037224 */ /* 0x000fe400078e0000 */
[----:B------:R-:W-:-:S02]  /*5640*/  IMAD.MOV.U32 R5, RZ, RZ, R8 ;  /* 0x000000ffff057224 */ /* 0x000fc400078e0008 */
[----:B------:R-:W-:-:S07]  /*5650*/  IMAD R22, R22, 0x28, RZ ;  /* 0x0000002816167824 */ /* 0x000fce00078e02ff */
.L_x_131:
[----:B------:R-:W0:Y:S01]  /*5660*/  S2R R11, SR_CgaCtaId ;  /* 0x00000000000b7919 */ /* 0x000e220000008800 */
[----:B------:R-:W-:-:S04]  /*5670*/  MOV R4, 0x400 ;  /* 0x0000040000047802 */ /* 0x000fc80000000f00 */
[----:B0-----:R-:W-:Y:S02]  /*5680*/  LEA R12, R11, R4, 0x18 ;  /* 0x000000040b0c7211 */ /* 0x001fe400078ec0ff */
[----:B------:R-:W-:Y:S01]  /*5690*/  SHF.L.U32 R4, R3, 0x1f, RZ ;  /* 0x0000001f03047819 */ /* 0x000fe200000006ff */
[----:B------:R-:W0:Y:S02]  /*56a0*/  @!P2 LDC R11, c[0x0][0x500] ;  /* 0x00014000ff0bab82 */ /* 0x000e240000000800 */
[----:B------:R-:W-:-:S04]  /*56b0*/  IMAD R13, R5, 0x8, R12 ;  /* 0x00000008050d7824 */ /* 0x000fc800078e020c */
[----:B------:R-:W1:Y:S02]  /*56c0*/  SYNCS.PHASECHK.TRANS64.TRYWAIT P1, [R13+URZ+0xc8], R4 ;  /* 0x0000c8040d0075a7 */ /* 0x000e64000802017f */
[----:B-1----:R-:W-:Y:S05]  /*56d0*/  @!P1 BRA `(.L_x_128) ;  /* 0x0000001800b49947 */ /* 0x002fea0003800000 */
.L_x_171:
[----:B-1----:R-:W-:Y:S01]  /*56e0*/  PRMT R4, R7, 0x9910, RZ ;  /* 0x0000991007047816 */ /* 0x002fe200000000ff */
[----:B0-----:R0:W-:Y:S03]  /*56f0*/  @!P2 SYNCS.ARRIVE.TRANS64 RZ, [R13+URZ], R11 ;  /* 0x0000000b0dffa9a7 */ /* 0x0011e6000800003f */
[----:B------:R-:W-:-:S13]  /*5700*/  ISETP.NE.AND P1, PT, R4, 0x2, PT ;  /* 0x000000020400780c */ /* 0x000fda0003f25270 */
[----:B0-----:R-:W-:Y:S05]  /*5710*/  @P1 BRA `(.L_x_129) ;  /* 0x0000000000041947 */ /* 0x001fea0003800000 */
[----:B------:R-:W-:Y:S01]  /*5720*/  BPT.TRAP 0x1 ;  /* 0x000000040000795c */ /* 0x000fe20000300000 */
.L_x_129:
[----:B------:R-:W-:Y:S05]  /*5730*/  @P0 BRA `(.L_x_130) ;  /* 0x0000000000040947 */ /* 0x000fea0003800000 */
[----:B------:R-:W-:Y:S01]  /*5740*/  BPT.TRAP 0x1 ;  /* 0x000000040000795c */ /* 0x000fe20000300000 */
.L_x_130:
[----:B------:R-:W-:Y:S01]  /*5750*/  IMAD R4, R5, 0x1000, R12 ;  /* 0x0000100005047824 */ /* 0x000fe200078e020c */
[----:B------:R-:W-:Y:S01]  /*5760*/  R2UR UR13, R12 ;  /* 0x000000000c0d72ca */ /* 0x000fe200000e0000 */
[----:B------:R-:W-:Y:S01]  /*5770*/  VIADD R15, R15, 0xffffffff ;  /* 0xffffffff0f0f7836 */ /* 0x000fe20000000000 */
[----:B------:R-:W-:Y:S01]  /*5780*/  R2UR UR9, R13 ;  /* 0x000000000d0972ca */ /* 0x000fe200000e0000 */
[----:B------:R-:W-:Y:S01]  /*5790*/  UIADD3 UR4, UP0, UR20, 0xf0, URZ ;  /* 0x000000f014047890 */ /* 0x000fe2000ff1e03f */
[----:B------:R-:W-:Y:S01]  /*57a0*/  R2UR UR5, R4 ;  /* 0x00000000040572ca */ /* 0x000fe200000e0000 */
[----:B------:R-:W-:Y:S01]  /*57b0*/  IMAD R4, R5, 0x1400, R10 ;  /* 0x0000140005047824 */ /* 0x000fe200078e020a */
[----:B------:R-:W-:Y:S01]  /*57c0*/  R2UR UR11, R19 ;  /* 0x00000000130b72ca */ /* 0x000fe200000e0000 */
[----:B------:R-:W-:Y:S01]  /*57d0*/  UIADD3 UR22, UP1, UR20, 0x1f0, URZ ;  /* 0x000001f014167890 */ /* 0x000fe2000ff3e03f */
[----:B------:R-:W-:Y:S01]  /*57e0*/  R2UR UR10, R14 ;  /* 0x000000000e0a72ca */ /* 0x000fe200000e0000 */
[----:B------:R-:W-:Y:S01]  /*57f0*/  VIADD R5, R5, 0x1 ;  /* 0x0000000105057836 */ /* 0x000fe20000000000 */
[----:B------:R-:W-:Y:S01]  /*5800*/  R2UR UR8, R4 ;  /* 0x00000000040872ca */ /* 0x000fe200000e0000 */
[----:B------:R-:W-:Y:S01]  /*5810*/  UIADD3.X UR23, URZ, UR21, URZ, UP1, !UPT ;  /* 0x000000153f177290 */ /* 0x000fe20008ffe43f */
[----:B------:R-:W-:Y:S01]  /*5820*/  R2UR UR12, R2 ;  /* 0x00000000020c72ca */ /* 0x000fe200000e0000 */
[----:B------:R-:W-:Y:S01]  /*5830*/  UMOV UR6, 0x0 ;  /* 0x0000000000067882 */ /* 0x000fe20000000000 */
[----:B------:R-:W-:Y:S01]  /*5840*/  R2UR UR18, R22 ;  /* 0x00000000161272ca */ /* 0x000fe200000e0000 */
[----:B------:R-:W-:Y:S01]  /*5850*/  UMOV UR7, 0x10000000 ;  /* 0x1000000000077882 */ /* 0x000fe20000000000 */
[----:B------:R-:W-:Y:S01]  /*5860*/  ISETP.GT.AND P3, PT, R15, 0x1, PT ;  /* 0x000000010f00780c */ /* 0x000fe20003f64270 */
[----:B------:R-:W-:Y:S01]  /*5870*/  UIADD3 UR14, UR5, 0x280, URZ ;  /* 0x00000280050e7890 */ /* 0x000fe2000fffe03f */
[C---:B------:R-:W-:Y:S01]  /*5880*/  ISETP.NE.AND P1, PT, R5.reuse, 0x19, PT ;  /* 0x000000190500780c */ /* 0x040fe20003f25270 */
[----:B------:R-:W-:Y:S01]  /*5890*/  UIADD3.X UR5, URZ, UR21, URZ, UP0, !UPT ;  /* 0x000000153f057290 */ /* 0x000fe200087fe43f */
[----:B------:R-:W-:Y:S01]  /*58a0*/  VIADD R14, R14, 0x40 ;  /* 0x000000400e0e7836 */ /* 0x000fe20000000000 */
[----:B------:R-:W-:Y:S01]  /*58b0*/  UMOV UR24, 0x30000 ;  /* 0x0003000000187882 */ /* 0x000fe20000000000 */
[----:B------:R-:W-:Y:S01]  /*58c0*/  SEL R4, RZ, 0x1, P1 ;  /* 0x00000001ff047807 */ /* 0x000fe20000800000 */
[----:B------:R-:W-:Y:S01]  /*58d0*/  UIADD3 UR13, UR13, UR8, URZ ;  /* 0x000000080d0d7290 */ /* 0x000fe2000fffe03f */
[----:B------:R-:W-:-:S02]  /*58e0*/  SEL R5, R5, RZ, P1 ;  /* 0x000000ff05057207 */ /* 0x000fc40000800000 */
[----:B------:R-:W-:Y:S01]  /*58f0*/  UMOV UR8, UR14 ;  /* 0x0000000e00087c82 */ /* 0x000fe20008000000 */
[----:B------:R-:W-:Y:S01]  /*5900*/  LOP3.LUT R3, R3, R4, RZ, 0x3c, !PT ;  /* 0x0000000403037212 */ /* 0x000fe200078e3cff */
[----:B------:R0:W-:Y:S02]  /*5910*/  UTMALDG.3D [UR8], [UR4], desc[UR6] ;  /* 0x00000608040075b4 */ /* 0x0001e40008011000 */
[----:B0-----:R-:W-:Y:S01]  /*5920*/  UMOV UR11, UR18 ;  /* 0x00000012000b7c82 */ /* 0x001fe20008000000 */
[----:B------:R-:W-:Y:S02]  /*5930*/  UMOV UR8, UR13 ;  /* 0x0000000d00087c82 */ /* 0x000fe40008000000 */
[----:B------:R0:W-:Y:S02]  /*5940*/  UTMALDG.3D.MULTICAST [UR8], [UR22], UR24, desc[UR6] ;  /* 0x00000608160073b4 */ /* 0x0001e40008011818 */
[----:B0-----:R-:W-:Y:S05]  /*5950*/  @P3 BRA `(.L_x_131) ;  /* 0xfffffffc00403947 */ /* 0x001fea000383ffff */
.L_x_127:
[----:B------:R-:W-:Y:S05]  /*5960*/  BSYNC B1 ;  /* 0x0000000000017941 */ /* 0x000fea0003800000 */
.L_x_126:
[----:B------:R-:W2:Y:S01]  /*5970*/  LDL.64 R12, [R1] ;  /* 0x00000000010c7983 */ /* 0x000ea20000100a00 */
[----:B------:R-:W-:Y:S01]  /*5980*/  LOP3.LUT P4, RZ, R9, 0xff, RZ, 0xc0, !PT ;  /* 0x000000ff09ff7812 */ /* 0x000fe2000788c0ff */
[----:B------:R-:W-:Y:S01]  /*5990*/  VIADD R8, R8, UR40 ;  /* 0x0000002808087c36 */ /* 0x000fe20008000000 */
[----:B------:R-:W-:Y:S01]  /*59a0*/  ULDC.64 UR4, c[0x0][0x650] ;  /* 0x0001940000047ab9 */ /* 0x000fe20000000a00 */
[----:B------:R-:W-:Y:S01]  /*59b0*/  IMAD.U32 R5, RZ, RZ, UR40 ;  /* 0x00000028ff057e24 */ /* 0x000fe2000f8e00ff */
[----:B------:R-:W-:Y:S01]  /*59c0*/  UISETP.GE.U32.AND UP0, UPT, UR40, 0x19, UPT ;  /* 0x000000192800788c */ /* 0x000fe2000bf06070 */
[----:B------:R-:W-:Y:S01]  /*59d0*/  BSSY B1, `(.L_x_132) ;  /* 0x0000070000017945 */ /* 0x000fe20003800000 */
[----:B------:R-:W-:Y:S01]  /*59e0*/  ISETP.GT.U32.AND P1, PT, R8, 0x18, PT ;  /* 0x000000180800780c */ /* 0x000fe20003f24070 */
[----:B------:R-:W-:Y:S01]  /*59f0*/  IMAD.MOV.U32 R19, RZ, RZ, -0x1 ;  /* 0xffffffffff137424 */ /* 0x000fe200078e00ff */
[----:B------:R-:W-:Y:S01]  /*5a00*/  PRMT R9, RZ, 0x7610, R9 ;  /* 0x00007610ff097816 */ /* 0x000fe20000000009 */
[----:B------:R-:W-:Y:S01]  /*5a10*/  IMAD.MOV.U32 R22, RZ, RZ, -0x1 ;  /* 0xffffffffff167424 */ /* 0x000fe200078e00ff */
[----:B------:R-:W-:-:S02]  /*5a20*/  ISETP.LT.U32.AND P1, PT, R5, 0x19, P1 ;  /* 0x000000190500780c */ /* 0x000fc40000f21070 */
[----:B------:R-:W-:Y:S01]  /*5a30*/  PLOP3.LUT P3, PT, PT, PT, UP0, 0x80, 0x0 ;  /* 0x000000000000781c */ /* 0x000fe20003f6f008 */
[----:B------:R-:W0:Y:S01]  /*5a40*/  @P4 S2R R3, SR_CgaCtaId ;  /* 0x0000000000034919 */ /* 0x000e220000008800 */
[----:B------:R-:W-:-:S04]  /*5a50*/  @P4 MOV R2, 0x400 ;  /* 0x0000040000024802 */ /* 0x000fc80000000f00 */
[----:B0-----:R-:W-:Y:S01]  /*5a60*/  @P4 LEA R4, R3, R2, 0x18 ;  /* 0x0000000203044211 */ /* 0x001fe200078ec0ff */
[----:B------:R-:W-:-:S03]  /*5a70*/  IMAD.WIDE.U32 R2, R8, 0x51eb851f, RZ ;  /* 0x51eb851f08027825 */ /* 0x000fc600078e00ff */
[----:B------:R0:W-:Y:S01]  /*5a80*/  @P4 SYNCS.ARRIVE.TRANS64.A1T0 RZ, [R4+URZ+0x1c8], RZ ;  /* 0x0001c8ff04ff49a7 */ /* 0x0001e2000810003f */
[----:B------:R-:W-:Y:S01]  /*5a90*/  IMAD.MOV.U32 R2, RZ, RZ, -0x1 ;  /* 0xffffffffff027424 */ /* 0x000fe200078e00ff */
[----:B------:R-:W-:Y:S02]  /*5aa0*/  SHF.R.U32.HI R5, RZ, 0x3, R3 ;  /* 0x00000003ff057819 */ /* 0x000fe40000011603 */
[----:B------:R-:W-:-:S03]  /*5ab0*/  SEL R3, RZ, 0x1, !P1 ;  /* 0x00000001ff037807 */ /* 0x000fc60004800000 */
[----:B------:R-:W-:Y:S01]  /*5ac0*/  IMAD R8, R5, -0x19, R8 ;  /* 0xffffffe705087824 */ /* 0x000fe200078e0208 */
[----:B------:R-:W-:Y:S02]  /*5ad0*/  LOP3.LUT R0, R0, R3, RZ, 0x3c, !PT ;  /* 0x0000000300007212 */ /* 0x000fe400078e3cff */
[----:B------:R-:W-:Y:S02]  /*5ae0*/  PRMT R3, RZ, 0x7610, R3 ;  /* 0x00007610ff037816 */ /* 0x000fe40000000003 */
[----:B------:R-:W-:Y:S02]  /*5af0*/  @P3 LOP3.LUT R0, R0, 0x1, R5, 0x78, !PT ;  /* 0x0000000100003812 */ /* 0x000fe400078e7805 */
[----:B--2---:R-:W-:-:S04]  /*5b00*/  IADD3 R18, P4, R18, R12, RZ ;  /* 0x0000000c12127210 */ /* 0x004fc80007f9e0ff */
[----:B------:R-:W-:Y:S01]  /*5b10*/  ISETP.GE.U32.AND P1, PT, R18, UR4, PT ;  /* 0x0000000412007c0c */ /* 0x000fe2000bf26070 */
[----:B------:R-:W-:-:S05]  /*5b20*/  IMAD.X R17, R17, 0x1, R23, P4 ;  /* 0x0000000111117824 */ /* 0x000fca00020e0617 */
[----:B------:R-:W-:-:S13]  /*5b30*/  ISETP.GE.U32.AND.EX P1, PT, R17, UR5, PT, P1 ;  /* 0x0000000511007c0c */ /* 0x000fda000bf26110 */
[----:B0-----:R-:W-:Y:S05]  /*5b40*/  @P1 BRA `(.L_x_133) ;  /* 0x0000000400601947 */ /* 0x001fea0003800000 */
[----:B------:R-:W0:Y:S01]  /*5b50*/  S2R R12, SR_CTAID.X ;  /* 0x00000000000c7919 */ /* 0x000e220000002500 */
[----:B------:R-:W-:Y:S01]  /*5b60*/  ULDC.64 UR4, c[0x0][0x628] ;  /* 0x00018a0000047ab9 */ /* 0x000fe20000000a00 */
[----:B------:R-:W-:Y:S01]  /*5b70*/  ULDC UR7, c[0x0][0x630] ;  /* 0x00018c0000077ab9 */ /* 0x000fe20000000800 */
[----:B------:R-:W-:Y:S01]  /*5b80*/  ISETP.NE.U32.AND P1, PT, RZ, UR4, PT ;  /* 0x00000004ff007c0c */ /* 0x000fe2000bf25070 */
[----:B------:R-:W1:Y:S01]  /*5b90*/  S2R R13, SR_CTAID.Y ;  /* 0x00000000000d7919 */ /* 0x000e620000002600 */
[----:B------:R-:W-:Y:S01]  /*5ba0*/  ULDC UR8, c[0x0][0x150] ;  /* 0x0000540000087ab9 */ /* 0x000fe20000000800 */
[----:B------:R-:W-:Y:S01]  /*5bb0*/  IMAD.MOV.U32 R2, RZ, RZ, R18 ;  /* 0x000000ffff027224 */ /* 0x000fe200078e0012 */
[----:B------:R-:W-:Y:S01]  /*5bc0*/  ISETP.NE.AND.EX P1, PT, RZ, UR5, PT, P1 ;  /* 0x00000005ff007c0c */ /* 0x000fe2000bf25310 */
[----:B------:R-:W-:Y:S01]  /*5bd0*/  IMAD.MOV.U32 R3, RZ, RZ, R17 ;  /* 0x000000ffff037224 */ /* 0x000fe200078e0011 */
[----:B0-----:R-:W-:-:S11]  /*5be0*/  I2FP.F32.U32 R14, R12 ;  /* 0x0000000c000e7245 */ /* 0x001fd60000201000 */
[----:B------:R-:W-:Y:S05]  /*5bf0*/  @!P1 BRA `(.L_x_134) ;  /* 0x0000000000289947 */ /* 0x000fea0003800000 */
[----:B------:R-:W-:Y:S02]  /*5c00*/  ULDC UR6, c[0x0][0x634] ;  /* 0x00018d0000067ab9 */ /* 0x000fe40000000800 */
[----:B------:R-:W-:-:S05]  /*5c10*/  IADD3 R3, P1, R18, UR6, RZ ;  /* 0x0000000612037c10 */ /* 0x000fca000ff3e0ff */
[----:B------:R-:W-:-:S04]  /*5c20*/  IMAD.X R11, RZ, RZ, R17, P1 ;  /* 0x000000ffff0b7224 */ /* 0x000fc800008e0611 */
[----:B------:R-:W-:-:S04]  /*5c30*/  IMAD.WIDE.U32 R4, R11, UR4, RZ ;  /* 0x000000040b047c25 */ /* 0x000fc8000f8e00ff */
[----:B------:R-:W-:-:S04]  /*5c40*/  IMAD.WIDE.U32 R4, P1, R3, UR5, R4 ;  /* 0x0000000503047c25 */ /* 0x000fc8000f820004 */
[----:B------:R-:W-:-:S04]  /*5c50*/  IMAD.WIDE.U32 R2, R3, UR4, RZ ;  /* 0x0000000403027c25 */ /* 0x000fc8000f8e00ff */
[----:B------:R-:W-:Y:S01]  /*5c60*/  IMAD.MOV.U32 R2, RZ, RZ, R5 ;  /* 0x000000ffff027224 */ /* 0x000fe200078e0005 */
[----:B------:R-:W-:Y:S01]  /*5c70*/  IADD3 RZ, P3, R3, R4, RZ ;  /* 0x0000000403ff7210 */ /* 0x000fe20007f7e0ff */
[----:B------:R-:W-:-:S04]  /*5c80*/  IMAD.X R3, RZ, RZ, RZ, P1 ;  /* 0x000000ffff037224 */ /* 0x000fc800008e06ff */
[----:B------:R-:W-:-:S08]  /*5c90*/  IMAD.WIDE.U32.X R2, R11, UR5, R2, P3 ;  /* 0x000000050b027c25 */ /* 0x000fd000098e0402 */
.L_x_134:
[----:B------:R-:W0:Y:S01]  /*5ca0*/  LDC R21, c[0x0][0x65c] ;  /* 0x00019700ff157b82 */ /* 0x000e220000000800 */
[--C-:B------:R-:W-:Y:S01]  /*5cb0*/  SHF.R.U64 R11, R2, UR7, R3.reuse ;  /* 0x00000007020b7c19 */ /* 0x100fe20008001203 */
[----:B------:R-:W-:Y:S01]  /*5cc0*/  FMUL R14, R14, UR8 ;  /* 0x000000080e0e7c20 */ /* 0x000fe20008400000 */
[----:B------:R-:W-:Y:S01]  /*5cd0*/  SHF.R.U32.HI R2, RZ, UR7, R3 ;  /* 0x00000007ff027c19 */ /* 0x000fe20008011603 */
[----:B------:R-:W-:Y:S01]  /*5ce0*/  ULDC UR6, c[0x0][0x154] ;  /* 0x0000550000067ab9 */ /* 0x000fe20000000800 */
[----:B------:R-:W-:Y:S01]  /*5cf0*/  IADD3 R15, P1, RZ, -R11, RZ ;  /* 0x8000000bff0f7210 */ /* 0x000fe20007f3e0ff */
[----:B------:R-:W-:Y:S01]  /*5d00*/  ULDC.64 UR4, c[0x0][0x620] ;  /* 0x0001880000047ab9 */ /* 0x000fe20000000a00 */
[----:B-1----:R-:W-:Y:S01]  /*5d10*/  I2FP.F32.U32 R3, R13 ;  /* 0x0000000d00037245 */ /* 0x002fe20000201000 */
[----:B------:R-:W1:Y:S01]  /*5d20*/  LDC R19, c[0x0][0x144] ;  /* 0x00005100ff137b82 */ /* 0x000e620000000800 */
[----:B------:R-:W2:Y:S01]  /*5d30*/  F2I.U32.TRUNC.NTZ R14, R14 ;  /* 0x0000000e000e7305 */ /* 0x000ea2000020f000 */
[----:B------:R-:W-:-:S02]  /*5d40*/  IMAD.X R2, RZ, RZ, ~R2, P1 ;  /* 0x000000ffff027224 */ /* 0x000fc400008e0e02 */
[----:B------:R-:W-:Y:S01]  /*5d50*/  FMUL R4, R3, UR6 ;  /* 0x0000000603047c20 */ /* 0x000fe20008400000 */
[----:B------:R-:W-:Y:S01]  /*5d60*/  IMAD.MOV.U32 R3, RZ, RZ, R17 ;  /* 0x000000ffff037224 */ /* 0x000fe200078e0011 */
[----:B------:R-:W-:Y:S01]  /*5d70*/  ULDC.64 UR6, c[0x0][0x640] ;  /* 0x0001900000067ab9 */ /* 0x000fe20000000a00 */
[----:B------:R-:W-:Y:S01]  /*5d80*/  IMAD R2, R2, UR4, RZ ;  /* 0x0000000402027c24 */ /* 0x000fe2000f8e02ff */
[----:B------:R-:W3:Y:S01]  /*5d90*/  LDC R20, c[0x0][0x148] ;  /* 0x00005200ff147b82 */ /* 0x000ee20000000800 */
[----:B------:R-:W-:Y:S01]  /*5da0*/  ISETP.NE.U32.AND P1, PT, RZ, UR6, PT ;  /* 0x00000006ff007c0c */ /* 0x000fe2000bf25070 */
[----:B------:R-:W4:Y:S01]  /*5db0*/  F2I.U32.TRUNC.NTZ R4, R4 ;  /* 0x0000000400047305 */ /* 0x000f22000020f000 */
[----:B------:R-:W-:Y:S02]  /*5dc0*/  IMAD R5, R15, UR5, R2 ;  /* 0x000000050f057c24 */ /* 0x000fe4000f8e0202 */
[----:B------:R-:W-:Y:S01]  /*5dd0*/  IMAD.MOV.U32 R2, RZ, RZ, R18 ;  /* 0x000000ffff027224 */ /* 0x000fe200078e0012 */
[----:B------:R-:W-:-:S02]  /*5de0*/  ISETP.NE.AND.EX P1, PT, RZ, UR7, PT, P1 ;  /* 0x00000007ff007c0c */ /* 0x000fc4000bf25310 */
[----:B0-----:R-:W-:Y:S01]  /*5df0*/  ISETP.NE.AND P4, PT, R21, 0x1, PT ;  /* 0x000000011500780c */ /* 0x001fe20003f85270 */
[----:B------:R-:W-:Y:S01]  /*5e00*/  IMAD.WIDE.U32 R2, R15, UR4, R2 ;  /* 0x000000040f027c25 */ /* 0x000fe2000f8e0002 */
[----:B------:R-:W-:-:S03]  /*5e10*/  ULDC UR4, c[0x0][0x618] ;  /* 0x0001860000047ab9 */ /* 0x000fc60000000800 */
[----:B--2---:R-:W-:Y:S02]  /*5e20*/  IMAD.MOV R14, RZ, RZ, -R14 ;  /* 0x000000ffff0e7224 */ /* 0x004fe400078e0a0e */
[----:B------:R-:W-:Y:S02]  /*5e30*/  IMAD.IADD R3, R3, 0x1, R5 ;  /* 0x0000000103037824 */ /* 0x000fe400078e0205 */
[----:B-1----:R-:W-:-:S03]  /*5e40*/  IMAD R12, R19, R14, R12 ;  /* 0x0000000e130c7224 */ /* 0x002fc600078e020c */
[--C-:B------:R-:W-:Y:S01]  /*5e50*/  SHF.R.U64 R14, R2, UR4, R3.reuse ;  /* 0x00000004020e7c19 */ /* 0x100fe20008001203 */
[----:B----4-:R-:W-:Y:S01]  /*5e60*/  IMAD.MOV R2, RZ, RZ, -R4 ;  /* 0x000000ffff027224 */ /* 0x010fe200078e0a04 */
[----:B------:R-:W-:Y:S01]  /*5e70*/  SHF.R.U32.HI R3, RZ, UR4, R3 ;  /* 0x00000004ff037c19 */ /* 0x000fe20008011603 */
[----:B------:R-:W-:Y:S02]  /*5e80*/  ULDC UR4, c[0x0][0x608] ;  /* 0x0001820000047ab9 */ /* 0x000fe40000000800 */
[----:B---3--:R-:W-:Y:S01]  /*5e90*/  @P4 IMAD R12, R20, R2, R13 ;  /* 0x00000002140c4224 */ /* 0x008fe200078e020d */
[--C-:B------:R-:W-:Y:S02]  /*5ea0*/  SHF.R.U64 R19, R14, UR4, R3.reuse ;  /* 0x000000040e137c19 */ /* 0x100fe40008001203 */
[----:B------:R-:W-:Y:S01]  /*5eb0*/  SHF.R.U32.HI R2, RZ, UR4, R3 ;  /* 0x00000004ff027c19 */ /* 0x000fe20008011603 */
[----:B------:R-:W-:-:S03]  /*5ec0*/  ULDC UR4, c[0x0][0x658] ;  /* 0x0001960000047ab9 */ /* 0x000fc60000000800 */
[--C-:B------:R-:W-:Y:S02]  /*5ed0*/  SHF.R.U64 R13, R19, UR4, R2.reuse ;  /* 0x00000004130d7c19 */ /* 0x100fe40008001202 */
[----:B------:R-:W-:-:S03]  /*5ee0*/  SHF.R.U32.HI R2, RZ, UR4, R2 ;  /* 0x00000004ff027c19 */ /* 0x000fc60008011602 */
[----:B------:R-:W-:Y:S02]  /*5ef0*/  IMAD.MOV.U32 R4, RZ, RZ, R13 ;  /* 0x000000ffff047224 */ /* 0x000fe400078e000d */
[----:B------:R-:W-:Y:S01]  /*5f00*/  IMAD.MOV.U32 R3, RZ, RZ, R2 ;  /* 0x000000ffff037224 */ /* 0x000fe200078e0002 */
[----:B------:R-:W-:Y:S06]  /*5f10*/  @!P1 BRA `(.L_x_135) ;  /* 0x00000000002c9947 */ /* 0x000fec0003800000 */
        /* <DEDUP_REMOVED lines=9> */
[----:B------:R-:W-:-:S04]  /*5fb0*/  IMAD.WIDE.U32.X R2, R15, UR7, R2, P3 ;  /* 0x000000070f027c25 */ /* 0x000fc800098e0402 */
[----:B------:R-:W-:-:S07]  /*5fc0*/  IMAD.MOV.U32 R4, RZ, RZ, R2 ;  /* 0x000000ffff047224 */ /* 0x000fce00078e0002 */
.L_x_135:
[----:B------:R-:W-:Y:S01]  /*5fd0*/  ULDC UR4, c[0x0][0x648] ;  /* 0x0001920000047ab9 */ /* 0x000fe20000000800 */
[----:B------:R-:W-:Y:S01]  /*5fe0*/  LOP3.LUT R2, R19, UR16, RZ, 0xc0, !PT ;  /* 0x0000001013027c12 */ /* 0x000fe2000f8ec0ff */
[----:B------:R-:W-:Y:S01]  /*5ff0*/  ULDC UR5, c[0x0][0x610] ;  /* 0x0001840000057ab9 */ /* 0x000fe20000000800 */
[----:B------:R-:W-:Y:S01]  /*6000*/  SHF.R.U64 R3, R4, UR4, R3 ;  /* 0x0000000404037c19 */ /* 0x000fe20008001203 */
[----:B------:R-:W-:Y:S01]  /*6010*/  ULDC UR4, c[0x0][0x638] ;  /* 0x00018e0000047ab9 */ /* 0x000fe20000000800 */
[----:B------:R-:W-:-:S03]  /*6020*/  LOP3.LUT R14, R14, UR15, RZ, 0xc0, !PT ;  /* 0x0000000f0e0e7c12 */ /* 0x000fc6000f8ec0ff */
[----:B------:R-:W-:Y:S02]  /*6030*/  IMAD.MOV R4, RZ, RZ, -R3 ;  /* 0x000000ffff047224 */ /* 0x000fe400078e0a03 */
[----:B------:R-:W-:Y:S02]  /*6040*/  IMAD R3, R3, UR17, R2 ;  /* 0x0000001103037c24 */ /* 0x000fe4000f8e0202 */
[----:B------:R-:W-:Y:S01]  /*6050*/  IMAD R13, R4, UR4, R13 ;  /* 0x00000004040d7c24 */ /* 0x000fe2000f8e020d */
[----:B------:R-:W-:Y:S01]  /*6060*/  ULDC UR4, c[0x0][0x600] ;  /* 0x0001800000047ab9 */ /* 0x000fe20000000800 */
[----:B------:R-:W-:Y:S02]  /*6070*/  IMAD R12, R3, UR5, R12 ;  /* 0x00000005030c7c24 */ /* 0x000fe4000f8e020c */
[----:B------:R-:W-:Y:S02]  /*6080*/  IMAD R13, R13, UR4, R14 ;  /* 0x000000040d0d7c24 */ /* 0x000fe4000f8e020e */
[----:B------:R-:W-:-:S02]  /*6090*/  IMAD.MOV.U32 R3, RZ, RZ, 0x1 ;  /* 0x00000001ff037424 */ /* 0x000fc400078e00ff */
[----:B------:R-:W-:Y:S01]  /*60a0*/  IMAD.MOV.U32 R2, RZ, RZ, R11 ;  /* 0x000000ffff027224 */ /* 0x000fe200078e000b */
[----:B------:R-:W-:Y:S02]  /*60b0*/  SEL R22, R13, R12, !P4 ;  /* 0x0000000c0d167207 */ /* 0x000fe40006000000 */
[----:B------:R-:W-:-:S07]  /*60c0*/  SEL R19, R12, R13, !P4 ;  /* 0x0000000d0c137207 */ /* 0x000fce0006000000 */
.L_x_133:
[----:B------:R-:W-:Y:S05]  /*60d0*/  BSYNC B1 ;  /* 0x0000000000017941 */ /* 0x000fea0003800000 */
.L_x_132:
[----:B------:R-:W-:-:S13]  /*60e0*/  LOP3.LUT P1, RZ, R3, 0xff, RZ, 0xc0, !PT ;  /* 0x000000ff03ff7812 */ /* 0x000fda000782c0ff */
[----:B------:R-:W-:Y:S05]  /*60f0*/  @P1 BRA `(.L_x_136) ;  /* 0xfffffff400201947 */ /* 0x000fea000383ffff */
[----:B------:R-:W-:Y:S05]  /*6100*/  BSYNC B0 ;  /* 0x0000000000007941 */ /* 0x000fea0003800000 */
.L_x_124:
[----:B------:R-:W-:-:S03]  /*6110*/  UMOV UR4, 0xffffffff ;  /* 0xffffffff00047882 */ /* 0x000fc60000000000 */
[----:B------:R-:W-:Y:S05]  /*6120*/  BRA.DIV UR4, `(.L_x_137) ;  /* 0x0000001204347947 */ /* 0x000fea000b800000 */
[----:B------:R-:W-:-:S13]  /*6130*/  ELECT P6, URZ, PT ;  /* 0x00000000003f782f */ /* 0x000fda00038c0000 */
.L_x_174:
[----:B------:R-:W-:Y:S04]  /*6140*/  BSSY B0, `(.L_x_138) ;  /* 0x00000e8000007945 */ /* 0x000fe80003800000 */
[----:B------:R-:W-:Y:S05]  /*6150*/  @!P6 BRA `(.L_x_139) ;  /* 0x0000000c0098e947 */ /* 0x000fea0003800000 */
[----:B------:R-:W-:-:S04]  /*6160*/  LOP3.LUT R16, R16, 0x2, RZ, 0xfc, !PT ;  /* 0x0000000210107812 */ /* 0x000fc800078efcff */
[----:B------:R-:W-:-:S13]  /*6170*/  ISETP.NE.AND P0, PT, R16, 0x3, PT ;  /* 0x000000031000780c */ /* 0x000fda0003f05270 */
[----:B------:R-:W-:Y:S05]  /*6180*/  @!P0 BRA `(.L_x_140) ;  /* 0x0000000000048947 */ /* 0x000fea0003800000 */
[----:B------:R-:W-:Y:S01]  /*6190*/  BPT.TRAP 0x1 ;  /* 0x000000040000795c */ /* 0x000fe20000300000 */
.L_x_140:
[----:B------:R-:W0:Y:S01]  /*61a0*/  S2R R3, SR_CgaCtaId ;  /* 0x0000000000037919 */ /* 0x000e220000008800 */
[----:B------:R-:W-:-:S04]  /*61b0*/  MOV R2, 0x400 ;  /* 0x0000040000027802 */ /* 0x000fc80000000f00 */
[----:B0-----:R-:W-:Y:S02]  /*61c0*/  LEA R3, R3, R2, 0x18 ;  /* 0x0000000203037211 */ /* 0x001fe400078ec0ff */
[----:B------:R-:W-:-:S03]  /*61d0*/  SHF.L.U32 R2, R0, 0x1f, RZ ;  /* 0x0000001f00027819 */ /* 0x000fc600000006ff */
[----:B------:R-:W-:-:S04]  /*61e0*/  VIADD R3, R3, 0xc8 ;  /* 0x000000c803037836 */ /* 0x000fc80000000000 */
[C---:B------:R-:W-:Y:S02]  /*61f0*/  IMAD R7, R8.reuse, 0x8, R3 ;  /* 0x0000000808077824 */ /* 0x040fe400078e0203 */
[----:B------:R-:W-:Y:S02]  /*6200*/  VIADD R8, R8, 0x1 ;  /* 0x0000000108087836 */ /* 0x000fe40000000000 */
[----:B------:R-:W0:Y:S03]  /*6210*/  SYNCS.PHASECHK.TRANS64.TRYWAIT P0, [R7+URZ], R2 ;  /* 0x00000002070075a7 */ /* 0x000e26000800017f */
[----:B------:R-:W-:-:S04]  /*6220*/  ISETP.NE.AND P1, PT, R8, 0x19, PT ;  /* 0x000000190800780c */ /* 0x000fc80003f25270 */
[----:B------:R-:W-:Y:S02]  /*6230*/  SEL R5, RZ, 0x1, P1 ;  /* 0x00000001ff057807 */ /* 0x000fe40000800000 */
[----:B------:R-:W-:Y:S02]  /*6240*/  SEL R8, R8, RZ, P1 ;  /* 0x000000ff08087207 */ /* 0x000fe40000800000 */
[----:B------:R-:W-:-:S03]  /*6250*/  LOP3.LUT R5, R0, R5, RZ, 0x3c, !PT ;  /* 0x0000000500057212 */ /* 0x000fc600078e3cff */
[----:B------:R-:W-:Y:S01]  /*6260*/  IMAD R9, R8, 0x8, R3 ;  /* 0x0000000808097824 */ /* 0x000fe200078e0203 */
[----:B------:R-:W-:Y:S01]  /*6270*/  SHF.L.U32 R4, R5, 0x1f, RZ ;  /* 0x0000001f05047819 */ /* 0x000fe200000006ff */
[----:B0-----:R-:W-:Y:S06]  /*6280*/  @!P0 BRA `(.L_x_141) ;  /* 0x0000000c00fc8947 */ /* 0x001fec0003800000 */
.L_x_175:
[----:B------:R-:W1:Y:S01]  /*6290*/  SYNCS.PHASECHK.TRANS64.TRYWAIT P0, [R9+URZ], R4 ;  /* 0x00000004090075a7 */ /* 0x000e62000800017f */
[----:B------:R-:W-:-:S05]  /*62a0*/  VIADD R0, R8, 0x1 ;  /* 0x0000000108007836 */ /* 0x000fca0000000000 */
[----:B------:R-:W-:-:S04]  /*62b0*/  ISETP.NE.AND P1, PT, R0, 0x19, PT ;  /* 0x000000190000780c */ /* 0x000fc80003f25270 */
[----:B0-----:R-:W-:Y:S02]  /*62c0*/  SEL R2, RZ, 0x1, P1 ;  /* 0x00000001ff027807 */ /* 0x001fe40000800000 */
[----:B------:R-:W-:Y:S02]  /*62d0*/  SEL R0, R0, RZ, P1 ;  /* 0x000000ff00007207 */ /* 0x000fe40000800000 */
[----:B------:R-:W-:-:S03]  /*62e0*/  LOP3.LUT R7, R5, R2, RZ, 0x3c, !PT ;  /* 0x0000000205077212 */ /* 0x000fc600078e3cff */
[----:B------:R-:W-:Y:S01]  /*62f0*/  IMAD R6, R0, 0x8, R3 ;  /* 0x0000000800067824 */ /* 0x000fe200078e0203 */
[----:B------:R-:W-:Y:S01]  /*6300*/  SHF.L.U32 R5, R7, 0x1f, RZ ;  /* 0x0000001f07057819 */ /* 0x000fe200000006ff */
[----:B-1----:R-:W-:Y:S06]  /*6310*/  @!P0 BRA `(.L_x_142) ;  /* 0x0000000c00ec8947 */ /* 0x002fec0003800000 */
.L_x_176:
[----:B------:R-:W1:Y:S01]  /*6320*/  SYNCS.PHASECHK.TRANS64.TRYWAIT P0, [R6+URZ], R5 ;  /* 0x00000005060075a7 */ /* 0x000e62000800017f */
[----:B------:R-:W-:-:S05]  /*6330*/  VIADD R0, R0, 0x1 ;  /* 0x0000000100007836 */ /* 0x000fca0000000000 */
[----:B------:R-:W-:-:S04]  /*6340*/  ISETP.NE.AND P1, PT, R0, 0x19, PT ;  /* 0x000000190000780c */ /* 0x000fc80003f25270 */
[----:B------:R-:W-:Y:S02]  /*6350*/  SEL R2, RZ, 0x1, P1 ;  /* 0x00000001ff027807 */ /* 0x000fe40000800000 */
[----:B------:R-:W-:Y:S02]  /*6360*/  SEL R0, R0, RZ, P1 ;  /* 0x000000ff00007207 */ /* 0x000fe40000800000 */
[----:B------:R-:W-:-:S03]  /*6370*/  LOP3.LUT R7, R7, R2, RZ, 0x3c, !PT ;  /* 0x0000000207077212 */ /* 0x000fc600078e3cff */
[----:B0-----:R-:W-:Y:S01]  /*6380*/  IMAD R9, R0, 0x8, R3 ;  /* 0x0000000800097824 */ /* 0x001fe200078e0203 */
[----:B------:R-:W-:Y:S01]  /*6390*/  SHF.L.U32 R4, R7, 0x1f, RZ ;  /* 0x0000001f07047819 */ /* 0x000fe200000006ff */
[----:B-1----:R-:W-:Y:S06]  /*63a0*/  @!P0 BRA `(.L_x_143) ;  /* 0x0000000c00dc8947 */ /* 0x002fec0003800000 */
.L_x_177:
        /* <DEDUP_REMOVED lines=9> */
.L_x_178:
        /* <DEDUP_REMOVED lines=9> */
.L_x_179:
        /* <DEDUP_REMOVED lines=9> */
.L_x_180:
        /* <DEDUP_REMOVED lines=9> */
.L_x_181:
        /* <DEDUP_REMOVED lines=9> */
.L_x_182:
        /* <DEDUP_REMOVED lines=9> */
.L_x_183:
        /* <DEDUP_REMOVED lines=9> */
.L_x_184:
        /* <DEDUP_REMOVED lines=9> */
.L_x_185:
        /* <DEDUP_REMOVED lines=9> */
.L_x_186:
        /* <DEDUP_REMOVED lines=9> */
.L_x_187:
        /* <DEDUP_REMOVED lines=9> */
.L_x_188:
        /* <DEDUP_REMOVED lines=9> */
.L_x_189:
        /* <DEDUP_REMOVED lines=9> */
.L_x_190:
        /* <DEDUP_REMOVED lines=9> */
.L_x_191:
        /* <DEDUP_REMOVED lines=9> */
.L_x_192:
        /* <DEDUP_REMOVED lines=9> */
.L_x_193:
        /* <DEDUP_REMOVED lines=9> */
.L_x_194:
        /* <DEDUP_REMOVED lines=9> */
.L_x_195:
        /* <DEDUP_REMOVED lines=9> */
.L_x_196:
        /* <DEDUP_REMOVED lines=9> */
.L_x_197:
[----:B------:R-:W1:Y:S01]  /*6ef0*/  SYNCS.PHASECHK.TRANS64.TRYWAIT P0, [R9+URZ], R4 ;  /* 0x00000004090075a7 */ /* 0x000e62000800017f */
[----:B------:R-:W-:-:S05]  /*6f00*/  VIADD R0, R0, 0x1 ;  /* 0x0000000100007836 */ /* 0x000fca0000000000 */
[----:B------:R-:W-:-:S04]  /*6f10*/  ISETP.NE.AND P1, PT, R0, 0x19, PT ;  /* 0x000000190000780c */ /* 0x000fc80003f25270 */
[----:B------:R-:W-:Y:S02]  /*6f20*/  SEL R2, RZ, 0x1, P1 ;  /* 0x00000001ff027807 */ /* 0x000fe40000800000 */
[----:B------:R-:W-:Y:S02]  /*6f30*/  SEL R0, R0, RZ, P1 ;  /* 0x000000ff00007207 */ /* 0x000fe40000800000 */
[----:B------:R-:W-:Y:S01]  /*6f40*/  LOP3.LUT R2, R7, R2, RZ, 0x3c, !PT ;  /* 0x0000000207027212 */ /* 0x000fe200078e3cff */
[----:B-1----:R-:W-:Y:S06]  /*6f50*/  @!P0 BRA `(.L_x_164) ;  /* 0x0000000800948947 */ /* 0x002fec0003800000 */
.L_x_198:
[----:B------:R-:W-:Y:S01]  /*6f60*/  IMAD R3, R0, 0x8, R3 ;  /* 0x0000000800037824 */ /* 0x000fe200078e0203 */
[----:B------:R-:W-:-:S07]  /*6f70*/  SHF.L.U32 R0, R2, 0x1f, RZ ;  /* 0x0000001f02007819 */ /* 0x000fce00000006ff */
.L_x_165:
[----:B--2---:R2:W3:Y:S02]  /*6f80*/  SYNCS.PHASECHK.TRANS64.TRYWAIT P0, [R3+URZ], R0 ;  /* 0x00000000030075a7 */ /* 0x0044e4000800017f */
[----:B---3--:R-:W-:Y:S05]  /*6f90*/  @!P0 NANOSLEEP.SYNCS 0x989680 ;  /* 0x009896800000895d */ /* 0x008fea0003900000 */
[----:B------:R-:W3:Y:S02]  /*6fa0*/  @!P0 SYNCS.PHASECHK.TRANS64 P0, [R3+URZ], R0 ;  /* 0x00000000030085a7 */ /* 0x000ee4000800007f */
[----:B---3--:R-:W-:Y:S05]  /*6fb0*/  @!P0 BRA `(.L_x_165) ;  /* 0xfffffffc00f08947 */ /* 0x008fea000383ffff */
.L_x_139:
[----:B------:R-:W-:Y:S05]  /*6fc0*/  BSYNC B0 ;  /* 0x0000000000007941 */ /* 0x000fea0003800000 */
.L_x_138:
[----:B------:R-:W-:Y:S05]  /*6fd0*/  EXIT ;  /* 0x000000000000794d */ /* 0x000fea0003800000 */
.L_x_20:
[----:B-1----:R1:W2:Y:S02]  /*6fe0*/  SYNCS.PHASECHK.TRANS64.TRYWAIT P0, [R73+URZ], R0 ;  /* 0x00000000490075a7 */ /* 0x0022a4000800017f */
[----:B--2---:R-:W-:Y:S05]  /*6ff0*/  @!P0 NANOSLEEP.SYNCS 0x989680 ;  /* 0x009896800000895d */ /* 0x004fea0003900000 */
[----:B------:R-:W2:Y:S02]  /*7000*/  @!P0 SYNCS.PHASECHK.TRANS64 P0, [R73+URZ], R0 ;  /* 0x00000000490085a7 */ /* 0x000ea4000800007f */
[----:B--2---:R-:W-:Y:S05]  /*7010*/  @!P0 BRA `(.L_x_20) ;  /* 0xfffffffc00f08947 */ /* 0x004fea000383ffff */
[----:B------:R-:W-:Y:S05]  /*7020*/  BRA `(.L_x_166) ;  /* 0xffffffa8007c7947 */ /* 0x000fea000383ffff */
.L_x_25:
[----:B--2---:R2:W3:Y:S02]  /*7030*/  SYNCS.PHASECHK.TRANS64.TRYWAIT P1, [R3+URZ], R0 ;  /* 0x00000000030075a7 */ /* 0x0044e4000802017f */
[----:B---3--:R-:W-:Y:S05]  /*7040*/  @!P1 NANOSLEEP.SYNCS 0x989680 ;  /* 0x009896800000995d */ /* 0x008fea0003900000 */
[----:B------:R-:W3:Y:S02]  /*7050*/  @!P1 SYNCS.PHASECHK.TRANS64 P1, [R3+URZ], R0 ;  /* 0x00000000030095a7 */ /* 0x000ee4000802007f */
[----:B---3--:R-:W-:Y:S05]  /*7060*/  @!P1 BRA `(.L_x_25) ;  /* 0xfffffffc00f09947 */ /* 0x008fea000383ffff */
[----:B------:R-:W-:Y:S05]  /*7070*/  BRA `(.L_x_24) ;  /* 0xffffffa800e47947 */ /* 0x000fea000383ffff */
.L_x_30:
[----:B--2---:R-:W-:-:S04]  /*7080*/  IMAD.U32 R5, RZ, RZ, UR4 ;  /* 0x00000004ff057e24 */ /* 0x004fc8000f8e00ff */
[----:B------:R2:W3:Y:S03]  /*7090*/  SYNCS.PHASECHK.TRANS64.TRYWAIT P1, [R5+URZ], R4 ;  /* 0x00000004050075a7 */ /* 0x0004e6000802017f */
[----:B---3--:R-:W-:Y:S05]  /*70a0*/  @!P1 NANOSLEEP.SYNCS 0x989680 ;  /* 0x009896800000995d */ /* 0x008fea0003900000 */
[----:B------:R-:W3:Y:S02]  /*70b0*/  @!P1 SYNCS.PHASECHK.TRANS64 P1, [R5+URZ], R4 ;  /* 0x00000004050095a7 */ /* 0x000ee4000802007f */
[----:B---3--:R-:W-:Y:S05]  /*70c0*/  @!P1 BRA `(.L_x_30) ;  /* 0xfffffffc00ec9947 */ /* 0x008fea000383ffff */
[----:B------:R-:W-:Y:S05]  /*70d0*/  BRA `(.L_x_29) ;  /* 0xffffffb000247947 */ /* 0x000fea000383ffff */
.L_x_36:
[----:B-1----:R1:W2:Y:S02]  /*70e0*/  SYNCS.PHASECHK.TRANS64.TRYWAIT P0, [R73+URZ+0x10], R0 ;  /* 0x00001000490075a7 */ /* 0x0022a4000800017f */
[----:B--2---:R-:W-:Y:S05]  /*70f0*/  @!P0 NANOSLEEP.SYNCS 0x989680 ;  /* 0x009896800000895d */ /* 0x004fea0003900000 */
[----:B------:R-:W2:Y:S02]  /*7100*/  @!P0 SYNCS.PHASECHK.TRANS64 P0, [R73+URZ+0x10], R0 ;  /* 0x00001000490085a7 */ /* 0x000ea4000800007f */
[----:B--2---:R-:W-:Y:S05]  /*7110*/  @!P0 BRA `(.L_x_36) ;  /* 0xfffffffc00f08947 */ /* 0x004fea000383ffff */
[----:B------:R-:W-:Y:S05]  /*7120*/  BRA `(.L_x_167) ;  /* 0xffffffb400f87947 */ /* 0x000fea000383ffff */
.L_x_125:
[----:B------:R-:W-:Y:S01]  /*7130*/  BSSY B1, `(.L_x_168) ;  /* 0x0000006000017945 */ /* 0x000fe20003800000 */
[----:B------:R-:W-:-:S07]  /*7140*/  IMAD.MOV.U32 R15, RZ, RZ, -0x1 ;  /* 0xffffffffff0f7424 */ /* 0x000fce00078e00ff */
[----:B-----5:R-:W-:Y:S05]  /*7150*/  WARPSYNC.COLLECTIVE R15, `(.L_x_169) ;  /* 0x000000000f0c7348 */ /* 0x020fea0003c00000 */
[----:B------:R-:W-:Y:S02]  /*7160*/  ELECT P6, UR62, PT ;  /* 0x00000000003e782f */ /* 0x000fe400038c0000 */
[----:B------:R-:W-:Y:S01]  /*7170*/  MOV R14, UR62 ;  /* 0x0000003e000e7c02 */ /* 0x000fe20008000f00 */
[----:B-----5:R-:W-:Y:S10]  /*7180*/  ENDCOLLECTIVE ;  /* 0x000000000000791b */ /* 0x020ff40003800000 */
.L_x_169:
[----:B------:R-:W-:Y:S05]  /*7190*/  BSYNC B1 ;  /* 0x0000000000017941 */ /* 0x000fea0003800000 */
.L_x_168:
[----:B------:R-:W-:Y:S05]  /*71a0*/  BRA `(.L_x_170) ;  /* 0xffffffe400007947 */ /* 0x000fea000383ffff */
.L_x_128:
[----:B-1----:R1:W2:Y:S02]  /*71b0*/  SYNCS.PHASECHK.TRANS64.TRYWAIT P1, [R13+URZ+0xc8], R4 ;  /* 0x0000c8040d0075a7 */ /* 0x0022a4000802017f */
[----:B--2---:R-:W-:Y:S05]  /*71c0*/  @!P1 NANOSLEEP.SYNCS 0x989680 ;  /* 0x009896800000995d */ /* 0x004fea0003900000 */
[----:B------:R-:W2:Y:S02]  /*71d0*/  @!P1 SYNCS.PHASECHK.TRANS64 P1, [R13+URZ+0xc8], R4 ;  /* 0x0000c8040d0095a7 */ /* 0x000ea4000802007f */
[----:B--2---:R-:W-:Y:S05]  /*71e0*/  @!P1 BRA `(.L_x_128) ;  /* 0xfffffffc00f09947 */ /* 0x004fea000383ffff */
[----:B------:R-:W-:Y:S05]  /*71f0*/  BRA `(.L_x_171) ;  /* 0xffffffe400387947 */ /* 0x000fea000383ffff */
.L_x_137:
[----:B------:R-:W-:Y:S01]  /*7200*/  BSSY B0, `(.L_x_172) ;  /* 0x0000006000007945 */ /* 0x000fe20003800000 */
[----:B------:R-:W-:-:S07]  /*7210*/  IMAD.MOV.U32 R15, RZ, RZ, -0x1 ;  /* 0xffffffffff0f7424 */ /* 0x000fce00078e00ff */
[----:B-----5:R-:W-:Y:S05]  /*7220*/  WARPSYNC.COLLECTIVE R15, `(.L_x_173) ;  /* 0x000000000f0c7348 */ /* 0x020fea0003c00000 */
[----:B------:R-:W-:Y:S02]  /*7230*/  ELECT P6, UR62, PT ;  /* 0x00000000003e782f */ /* 0x000fe400038c0000 */
[----:B------:R-:W-:Y:S01]  /*7240*/  MOV R14, UR62 ;  /* 0x0000003e000e7c02 */ /* 0x000fe20008000f00 */
[----:B-----5:R-:W-:Y:S10]  /*7250*/  ENDCOLLECTIVE ;  /* 0x000000000000791b */ /* 0x020ff40003800000 */
.L_x_173:
[----:B------:R-:W-:Y:S05]  /*7260*/  BSYNC B0 ;  /* 0x0000000000007941 */ /* 0x000fea0003800000 */
.L_x_172:
[----:B------:R-:W-:Y:S05]  /*7270*/  BRA `(.L_x_174) ;  /* 0xffffffec00b07947 */ /* 0x000fea000383ffff */
.L_x_141:
[----:B0-----:R0:W1:Y:S02]  /*7280*/  SYNCS.PHASECHK.TRANS64.TRYWAIT P0, [R7+URZ], R2 ;  /* 0x00000002070075a7 */ /* 0x001064000800017f */
[----:B-1----:R-:W-:Y:S05]  /*7290*/  @!P0 NANOSLEEP.SYNCS 0x989680 ;  /* 0x009896800000895d */ /* 0x002fea0003900000 */
[----:B------:R-:W1:Y:S02]  /*72a0*/  @!P0 SYNCS.PHASECHK.TRANS64 P0, [R7+URZ], R2 ;  /* 0x00000002070085a7 */ /* 0x000e64000800007f */
[----:B-1----:R-:W-:Y:S05]  /*72b0*/  @!P0 BRA `(.L_x_141) ;  /* 0xfffffffc00f08947 */ /* 0x002fea000383ffff */
[----:B------:R-:W-:Y:S05]  /*72c0*/  BRA `(.L_x_175) ;  /* 0xffffffec00f07947 */ /* 0x000fea000383ffff */
.L_x_142:
[----:B0-----:R0:W1:Y:S02]  /*72d0*/  SYNCS.PHASECHK.TRANS64.TRYWAIT P0, [R9+URZ], R4 ;  /* 0x00000004090075a7 */ /* 0x001064000800017f */
[----:B-1----:R-:W-:Y:S05]  /*72e0*/  @!P0 NANOSLEEP.SYNCS 0x989680 ;  /* 0x009896800000895d */ /* 0x002fea0003900000 */
[----:B------:R-:W1:Y:S02]  /*72f0*/  @!P0 SYNCS.PHASECHK.TRANS64 P0, [R9+URZ], R4 ;  /* 0x00000004090085a7 */ /* 0x000e64000800007f */
[----:B-1----:R-:W-:Y:S05]  /*7300*/  @!P0 BRA `(.L_x_142) ;  /* 0xfffffffc00f08947 */ /* 0x002fea000383ffff */
[----:B------:R-:W-:Y:S05]  /*7310*/  BRA `(.L_x_176) ;  /* 0xfffffff000007947 */ /* 0x000fea000383ffff */
.L_x_143:
[----:B0-----:R0:W1:Y:S02]  /*7320*/  SYNCS.PHASECHK.TRANS64.TRYWAIT P0, [R6+URZ], R5 ;  /* 0x00000005060075a7 */ /* 0x001064000800017f */
[----:B-1----:R-:W-:Y:S05]  /*7330*/  @!P0 NANOSLEEP.SYNCS 0x989680 ;  /* 0x009896800000895d */ /* 0x002fea0003900000 */
[----:B------:R-:W1:Y:S02]  /*7340*/  @!P0 SYNCS.PHASECHK.TRANS64 P0, [R6+URZ], R5 ;  /* 0x00000005060085a7 */ /* 0x000e64000800007f */
[----:B-1----:R-:W-:Y:S05]  /*7350*/  @!P0 BRA `(.L_x_143) ;  /* 0xfffffffc00f08947 */ /* 0x002fea000383ffff */
[----:B------:R-:W-:Y:S05]  /*7360*/  BRA `(.L_x_177) ;  /* 0xfffffff000107947 */ /* 0x000fea000383ffff */
.L_x_144:
[----:B0-----:R0:W1:Y:S02]  /*7370*/  SYNCS.PHASECHK.TRANS64.TRYWAIT P0, [R9+URZ], R4 ;  /* 0x00000004090075a7 */ /* 0x001064000800017f */
[----:B-1----:R-:W-:Y:S05]  /*7380*/  @!P0 NANOSLEEP.SYNCS 0x989680 ;  /* 0x009896800000895d */ /* 0x002fea0003900000 */
[----:B------:R-:W1:Y:S02]  /*7390*/  @!P0 SYNCS.PHASECHK.TRANS64 P0, [R9+URZ], R4 ;  /* 0x00000004090085a7 */ /* 0x000e64000800007f */
[----:B-1----:R-:W-:Y:S05]  /*73a0*/  @!P0 BRA `(.L_x_144) ;  /* 0xfffffffc00f08947 */ /* 0x002fea000383ffff */
[----:B------:R-:W-:Y:S05]  /*73b0*/  BRA `(.L_x_178) ;  /* 0xfffffff000207947 */ /* 0x000fea000383ffff */
.L_x_145:
[----:B0-----:R0:W1:Y:S02]  /*73c0*/  SYNCS.PHASECHK.TRANS64.TRYWAIT P0, [R6+URZ], R5 ;  /* 0x00000005060075a7 */ /* 0x001064000800017f */
[----:B-1----:R-:W-:Y:S05]  /*73d0*/  @!P0 NANOSLEEP.SYNCS 0x989680 ;  /* 0x009896800000895d */ /* 0x002fea0003900000 */
[----:B------:R-:W1:Y:S02]  /*73e0*/  @!P0 SYNCS.PHASECHK.TRANS64 P0, [R6+URZ], R5 ;  /* 0x00000005060085a7 */ /* 0x000e64000800007f */
[----:B-1----:R-:W-:Y:S05]  /*73f0*/  @!P0 BRA `(.L_x_145) ;  /* 0xfffffffc00f08947 */ /* 0x002fea000383ffff */
[----:B------:R-:W-:Y:S05]  /*7400*/  BRA `(.L_x_179) ;  /* 0xfffffff000307947 */ /* 0x000fea000383ffff */
.L_x_146:
[----:B0-----:R0:W1:Y:S02]  /*7410*/  SYNCS.PHASECHK.TRANS64.TRYWAIT P0, [R9+URZ], R4 ;  /* 0x00000004090075a7 */ /* 0x001064000800017f */
[----:B-1----:R-:W-:Y:S05]  /*7420*/  @!P0 NANOSLEEP.SYNCS 0x989680 ;  /* 0x009896800000895d */ /* 0x002fea0003900000 */
[----:B------:R-:W1:Y:S02]  /*7430*/  @!P0 SYNCS.PHASECHK.TRANS64 P0, [R9+URZ], R4 ;  /* 0x00000004090085a7 */ /* 0x000e64000800007f */
[----:B-1----:R-:W-:Y:S05]  /*7440*/  @!P0 BRA `(.L_x_146) ;  /* 0xfffffffc00f08947 */ /* 0x002fea000383ffff */
[----:B------:R-:W-:Y:S05]  /*7450*/  BRA `(.L_x_180) ;  /* 0xfffffff000407947 */ /* 0x000fea000383ffff */
.L_x_147:
[----:B0-----:R0:W1:Y:S02]  /*7460*/  SYNCS.PHASECHK.TRANS64.TRYWAIT P0, [R6+URZ], R5 ;  /* 0x00000005060075a7 */ /* 0x001064000800017f */
[----:B-1----:R-:W-:Y:S05]  /*7470*/  @!P0 NANOSLEEP.SYNCS 0x989680 ;  /* 0x009896800000895d */ /* 0x002fea0003900000 */
[----:B------:R-:W1:Y:S02]  /*7480*/  @!P0 SYNCS.PHASECHK.TRANS64 P0, [R6+URZ], R5 ;  /* 0x00000005060085a7 */ /* 0x000e64000800007f */
[----:B-1----:R-:W-:Y:S05]  /*7490*/  @!P0 BRA `(.L_x_147) ;  /* 0xfffffffc00f08947 */ /* 0x002fea000383ffff */
[----:B------:R-:W-:Y:S05]  /*74a0*/  BRA `(.L_x_181) ;  /* 0xfffffff000507947 */ /* 0x000fea000383ffff */
.L_x_148:
[----:B0-----:R0:W1:Y:S02]  /*74b0*/  SYNCS.PHASECHK.TRANS64.TRYWAIT P0, [R9+URZ], R4 ;  /* 0x00000004090075a7 */ /* 0x001064000800017f */
[----:B-1----:R-:W-:Y:S05]  /*74c0*/  @!P0 NANOSLEEP.SYNCS 0x989680 ;  /* 0x009896800000895d */ /* 0x002fea0003900000 */
[----:B------:R-:W1:Y:S02]  /*74d0*/  @!P0 SYNCS.PHASECHK.TRANS64 P0, [R9+URZ], R4 ;  /* 0x00000004090085a7 */ /* 0x000e64000800007f */
[----:B-1----:R-:W-:Y:S05]  /*74e0*/  @!P0 BRA `(.L_x_148) ;  /* 0xfffffffc00f08947 */ /* 0x002fea000383ffff */
[----:B------:R-:W-:Y:S05]  /*74f0*/  BRA `(.L_x_182) ;  /* 0xfffffff000607947 */ /* 0x000fea000383ffff */
.L_x_149:
[----:B0-----:R0:W1:Y:S02]  /*7500*/  SYNCS.PHASECHK.TRANS64.TRYWAIT P0, [R6+URZ], R5 ;  /* 0x00000005060075a7 */ /* 0x001064000800017f */
[----:B-1----:R-:W-:Y:S05]  /*7510*/  @!P0 NANOSLEEP.SYNCS 0x989680 ;  /* 0x009896800000895d */ /* 0x002fea0003900000 */
[----:B------:R-:W1:Y:S02]  /*7520*/  @!P0 SYNCS.PHASECHK.TRANS64 P0, [R6+URZ], R5 ;  /* 0x00000005060085a7 */ /* 0x000e64000800007f */
[----:B-1----:R-:W-:Y:S05]  /*7530*/  @!P0 BRA `(.L_x_149) ;  /* 0xfffffffc00f08947 */ /* 0x002fea000383ffff */
[----:B------:R-:W-:Y:S05]  /*7540*/  BRA `(.L_x_183) ;  /* 0xfffffff000707947 */ /* 0x000fea000383ffff */
.L_x_150:
[----:B0-----:R0:W1:Y:S02]  /*7550*/  SYNCS.PHASECHK.TRANS64.TRYWAIT P0, [R9+URZ], R4 ;  /* 0x00000004090075a7 */ /* 0x001064000800017f */
[----:B-1----:R-:W-:Y:S05]  /*7560*/  @!P0 NANOSLEEP.SYNCS 0x989680 ;  /* 0x009896800000895d */ /* 0x002fea0003900000 */
[----:B------:R-:W1:Y:S02]  /*7570*/  @!P0 SYNCS.PHASECHK.TRANS64 P0, [R9+URZ], R4 ;  /* 0x00000004090085a7 */ /* 0x000e64000800007f */
[----:B-1----:R-:W-:Y:S05]  /*7580*/  @!P0 BRA `(.L_x_150) ;  /* 0xfffffffc00f08947 */ /* 0x002fea000383ffff */
[----:B------:R-:W-:Y:S05]  /*7590*/  BRA `(.L_x_184) ;  /* 0xfffffff000807947 */ /* 0x000fea000383ffff */
.L_x_151:
[----:B0-----:R0:W1:Y:S02]  /*75a0*/  SYNCS.PHASECHK.TRANS64.TRYWAIT P0, [R6+URZ], R5 ;  /* 0x00000005060075a7 */ /* 0x001064000800017f */
[----:B-1----:R-:W-:Y:S05]  /*75b0*/  @!P0 NANOSLEEP.SYNCS 0x989680 ;  /* 0x009896800000895d */ /* 0x002fea0003900000 */
[----:B------:R-:W1:Y:S02]  /*75c0*/  @!P0 SYNCS.PHASECHK.TRANS64 P0, [R6+URZ], R5 ;  /* 0x00000005060085a7 */ /* 0x000e64000800007f */
[----:B-1----:R-:W-:Y:S05]  /*75d0*/  @!P0 BRA `(.L_x_151) ;  /* 0xfffffffc00f08947 */ /* 0x002fea000383ffff */
[----:B------:R-:W-:Y:S05]  /*75e0*/  BRA `(.L_x_185) ;  /* 0xfffffff000907947 */ /* 0x000fea000383ffff */
.L_x_152:
[----:B0-----:R0:W1:Y:S02]  /*75f0*/  SYNCS.PHASECHK.TRANS64.TRYWAIT P0, [R9+URZ], R4 ;  /* 0x00000004090075a7 */ /* 0x001064000800017f */
[----:B-1----:R-:W-:Y:S05]  /*7600*/  @!P0 NANOSLEEP.SYNCS 0x989680 ;  /* 0x009896800000895d */ /* 0x002fea0003900000 */
[----:B------:R-:W1:Y:S02]  /*7610*/  @!P0 SYNCS.PHASECHK.TRANS64 P0, [R9+URZ], R4 ;  /* 0x00000004090085a7 */ /* 0x000e64000800007f */
[----:B-1----:R-:W-:Y:S05]  /*7620*/  @!P0 BRA `(.L_x_152) ;  /* 0xfffffffc00f08947 */ /* 0x002fea000383ffff */
[----:B------:R-:W-:Y:S05]  /*7630*/  BRA `(.L_x_186) ;  /* 0xfffffff000a07947 */ /* 0x000fea000383ffff */
.L_x_153:
[----:B0-----:R0:W1:Y:S02]  /*7640*/  SYNCS.PHASECHK.TRANS64.TRYWAIT P0, [R6+URZ], R5 ;  /* 0x00000005060075a7 */ /* 0x001064000800017f */
[----:B-1----:R-:W-:Y:S05]  /*7650*/  @!P0 NANOSLEEP.SYNCS 0x989680 ;  /* 0x009896800000895d */ /* 0x002fea0003900000 */
[----:B------:R-:W1:Y:S02]  /*7660*/  @!P0 SYNCS.PHASECHK.TRANS64 P0, [R6+URZ], R5 ;  /* 0x00000005060085a7 */ /* 0x000e64000800007f */
[----:B-1----:R-:W-:Y:S05]  /*7670*/  @!P0 BRA `(.L_x_153) ;  /* 0xfffffffc00f08947 */ /* 0x002fea000383ffff */
[----:B------:R-:W-:Y:S05]  /*7680*/  BRA `(.L_x_187) ;  /* 0xfffffff000b07947 */ /* 0x000fea000383ffff */
.L_x_154:
[----:B0-----:R0:W1:Y:S02]  /*7690*/  SYNCS.PHASECHK.TRANS64.TRYWAIT P0, [R9+URZ], R4 ;  /* 0x00000004090075a7 */ /* 0x001064000800017f */
[----:B-1----:R-:W-:Y:S05]  /*76a0*/  @!P0 NANOSLEEP.SYNCS 0x989680 ;  /* 0x009896800000895d */ /* 0x002fea0003900000 */
[----:B------:R-:W1:Y:S02]  /*76b0*/  @!P0 SYNCS.PHASECHK.TRANS64 P0, [R9+URZ], R4 ;  /* 0x00000004090085a7 */ /* 0x000e64000800007f */
[----:B-1----:R-:W-:Y:S05]  /*76c0*/  @!P0 BRA `(.L_x_154) ;  /* 0xfffffffc00f08947 */ /* 0x002fea000383ffff */
[----:B------:R-:W-:Y:S05]  /*76d0*/  BRA `(.L_x_188) ;  /* 0xfffffff000c07947 */ /* 0x000fea000383ffff */
.L_x_155:
[----:B0-----:R0:W1:Y:S02]  /*76e0*/  SYNCS.PHASECHK.TRANS64.TRYWAIT P0, [R6+URZ], R5 ;  /* 0x00000005060075a7 */ /* 0x001064000800017f */
[----:B-1----:R-:W-:Y:S05]  /*76f0*/  @!P0 NANOSLEEP.SYNCS 0x989680 ;  /* 0x009896800000895d */ /* 0x002fea0003900000 */
[----:B------:R-:W1:Y:S02]  /*7700*/  @!P0 SYNCS.PHASECHK.TRANS64 P0, [R6+URZ], R5 ;  /* 0x00000005060085a7 */ /* 0x000e64000800007f */
[----:B-1----:R-:W-:Y:S05]  /*7710*/  @!P0 BRA `(.L_x_155) ;  /* 0xfffffffc00f08947 */ /* 0x002fea000383ffff */
[----:B------:R-:W-:Y:S05]  /*7720*/  BRA `(.L_x_189) ;  /* 0xfffffff000d07947 */ /* 0x000fea000383ffff */
.L_x_156:
[----:B0-----:R0:W1:Y:S02]  /*7730*/  SYNCS.PHASECHK.TRANS64.TRYWAIT P0, [R9+URZ], R4 ;  /* 0x00000004090075a7 */ /* 0x001064000800017f */
[----:B-1----:R-:W-:Y:S05]  /*7740*/  @!P0 NANOSLEEP.SYNCS 0x989680 ;  /* 0x009896800000895d */ /* 0x002fea0003900000 */
[----:B------:R-:W1:Y:S02]  /*7750*/  @!P0 SYNCS.PHASECHK.TRANS64 P0, [R9+URZ], R4 ;  /* 0x00000004090085a7 */ /* 0x000e64000800007f */
[----:B-1----:R-:W-:Y:S05]  /*7760*/  @!P0 BRA `(.L_x_156) ;  /* 0xfffffffc00f08947 */ /* 0x002fea000383ffff */
[----:B------:R-:W-:Y:S05]  /*7770*/  BRA `(.L_x_190) ;  /* 0xfffffff000e07947 */ /* 0x000fea000383ffff */
.L_x_157:
[----:B0-----:R0:W1:Y:S02]  /*7780*/  SYNCS.PHASECHK.TRANS64.TRYWAIT P0, [R6+URZ], R5 ;  /* 0x00000005060075a7 */ /* 0x001064000800017f */
[----:B-1----:R-:W-:Y:S05]  /*7790*/  @!P0 NANOSLEEP.SYNCS 0x989680 ;  /* 0x009896800000895d */ /* 0x002fea0003900000 */
[----:B------:R-:W1:Y:S02]  /*77a0*/  @!P0 SYNCS.PHASECHK.TRANS64 P0, [R6+URZ], R5 ;  /* 0x00000005060085a7 */ /* 0x000e64000800007f */
[----:B-1----:R-:W-:Y:S05]  /*77b0*/  @!P0 BRA `(.L_x_157) ;  /* 0xfffffffc00f08947 */ /* 0x002fea000383ffff */
[----:B------:R-:W-:Y:S05]  /*77c0*/  BRA `(.L_x_191) ;  /* 0xfffffff000f07947 */ /* 0x000fea000383ffff */
.L_x_158:
[----:B0-----:R0:W1:Y:S02]  /*77d0*/  SYNCS.PHASECHK.TRANS64.TRYWAIT P0, [R9+URZ], R4 ;  /* 0x00000004090075a7 */ /* 0x001064000800017f */
[----:B-1----:R-:W-:Y:S05]  /*77e0*/  @!P0 NANOSLEEP.SYNCS 0x989680 ;  /* 0x009896800000895d */ /* 0x002fea0003900000 */
[----:B------:R-:W1:Y:S02]  /*77f0*/  @!P0 SYNCS.PHASECHK.TRANS64 P0, [R9+URZ], R4 ;  /* 0x00000004090085a7 */ /* 0x000e64000800007f */
[----:B-1----:R-:W-:Y:S05]  /*7800*/  @!P0 BRA `(.L_x_158) ;  /* 0xfffffffc00f08947 */ /* 0x002fea000383ffff */
[----:B------:R-:W-:Y:S05]  /*7810*/  BRA `(.L_x_192) ;  /* 0xfffffff400007947 */ /* 0x000fea000383ffff */
.L_x_159:
[----:B0-----:R0:W1:Y:S02]  /*7820*/  SYNCS.PHASECHK.TRANS64.TRYWAIT P0, [R6+URZ], R5 ;  /* 0x00000005060075a7 */ /* 0x001064000800017f */
[----:B-1----:R-:W-:Y:S05]  /*7830*/  @!P0 NANOSLEEP.SYNCS 0x989680 ;  /* 0x009896800000895d */ /* 0x002fea0003900000 */
[----:B------:R-:W1:Y:S02]  /*7840*/  @!P0 SYNCS.PHASECHK.TRANS64 P0, [R6+URZ], R5 ;  /* 0x00000005060085a7 */ /* 0x000e64000800007f */
[----:B-1----:R-:W-:Y:S05]  /*7850*/  @!P0 BRA `(.L_x_159) ;  /* 0xfffffffc00f08947 */ /* 0x002fea000383ffff */
[----:B------:R-:W-:Y:S05]  /*7860*/  BRA `(.L_x_193) ;  /* 0xfffffff400107947 */ /* 0x000fea000383ffff */
.L_x_160:
[----:B0-----:R0:W1:Y:S02]  /*7870*/  SYNCS.PHASECHK.TRANS64.TRYWAIT P0, [R9+URZ], R4 ;  /* 0x00000004090075a7 */ /* 0x001064000800017f */
[----:B-1----:R-:W-:Y:S05]  /*7880*/  @!P0 NANOSLEEP.SYNCS 0x989680 ;  /* 0x009896800000895d */ /* 0x002fea0003900000 */
[----:B------:R-:W1:Y:S02]  /*7890*/  @!P0 SYNCS.PHASECHK.TRANS64 P0, [R9+URZ], R4 ;  /* 0x00000004090085a7 */ /* 0x000e64000800007f */
[----:B-1----:R-:W-:Y:S05]  /*78a0*/  @!P0 BRA `(.L_x_160) ;  /* 0xfffffffc00f08947 */ /* 0x002fea000383ffff */
[----:B------:R-:W-:Y:S05]  /*78b0*/  BRA `(.L_x_194) ;  /* 0xfffffff400207947 */ /* 0x000fea000383ffff */
.L_x_161:
[----:B0-----:R0:W1:Y:S02]  /*78c0*/  SYNCS.PHASECHK.TRANS64.TRYWAIT P0, [R6+URZ], R5 ;  /* 0x00000005060075a7 */ /* 0x001064000800017f */
[----:B-1----:R-:W-:Y:S05]  /*78d0*/  @!P0 NANOSLEEP.SYNCS 0x989680 ;  /* 0x009896800000895d */ /* 0x002fea0003900000 */
[----:B------:R-:W1:Y:S02]  /*78e0*/  @!P0 SYNCS.PHASECHK.TRANS64 P0, [R6+URZ], R5 ;  /* 0x00000005060085a7 */ /* 0x000e64000800007f */
[----:B-1----:R-:W-:Y:S05]  /*78f0*/  @!P0 BRA `(.L_x_161) ;  /* 0xfffffffc00f08947 */ /* 0x002fea000383ffff */
[----:B------:R-:W-:Y:S05]  /*7900*/  BRA `(.L_x_195) ;  /* 0xfffffff400307947 */ /* 0x000fea000383ffff */
.L_x_162:
[----:B0-----:R0:W1:Y:S02]  /*7910*/  SYNCS.PHASECHK.TRANS64.TRYWAIT P0, [R9+URZ], R4 ;  /* 0x00000004090075a7 */ /* 0x001064000800017f */
[----:B-1----:R-:W-:Y:S05]  /*7920*/  @!P0 NANOSLEEP.SYNCS 0x989680 ;  /* 0x009896800000895d */ /* 0x002fea0003900000 */
[----:B------:R-:W1:Y:S02]  /*7930*/  @!P0 SYNCS.PHASECHK.TRANS64 P0, [R9+URZ], R4 ;  /* 0x00000004090085a7 */ /* 0x000e64000800007f */
[----:B-1----:R-:W-:Y:S05]  /*7940*/  @!P0 BRA `(.L_x_162) ;  /* 0xfffffffc00f08947 */ /* 0x002fea000383ffff */
[----:B------:R-:W-:Y:S05]  /*7950*/  BRA `(.L_x_196) ;  /* 0xfffffff400407947 */ /* 0x000fea000383ffff */
.L_x_163:
[----:B0-----:R0:W1:Y:S02]  /*7960*/  SYNCS.PHASECHK.TRANS64.TRYWAIT P0, [R6+URZ], R5 ;  /* 0x00000005060075a7 */ /* 0x001064000800017f */
[----:B-1----:R-:W-:Y:S05]  /*7970*/  @!P0 NANOSLEEP.SYNCS 0x989680 ;  /* 0x009896800000895d */ /* 0x002fea0003900000 */
[----:B------:R-:W1:Y:S02]  /*7980*/  @!P0 SYNCS.PHASECHK.TRANS64 P0, [R6+URZ], R5 ;  /* 0x00000005060085a7 */ /* 0x000e64000800007f */
[----:B-1----:R-:W-:Y:S05]  /*7990*/  @!P0 BRA `(.L_x_163) ;  /* 0xfffffffc00f08947 */ /* 0x002fea000383ffff */
[----:B------:R-:W-:Y:S05]  /*79a0*/  BRA `(.L_x_197) ;  /* 0xfffffff400507947 */ /* 0x000fea000383ffff */
.L_x_164:
[----:B-1----:R1:W2:Y:S02]  /*79b0*/  SYNCS.PHASECHK.TRANS64.TRYWAIT P0, [R9+URZ], R4 ;  /* 0x00000004090075a7 */ /* 0x0022a4000800017f */
[----:B--2---:R-:W-:Y:S05]  /*79c0*/  @!P0 NANOSLEEP.SYNCS 0x989680 ;  /* 0x009896800000895d */ /* 0x004fea0003900000 */
[----:B------:R-:W2:Y:S02]  /*79d0*/  @!P0 SYNCS.PHASECHK.TRANS64 P0, [R9+URZ], R4 ;  /* 0x00000004090085a7 */ /* 0x000ea4000800007f */
[----:B--2---:R-:W-:Y:S05]  /*79e0*/  @!P0 BRA `(.L_x_164) ;  /* 0xfffffffc00f08947 */ /* 0x004fea000383ffff */
[----:B------:R-:W-:Y:S05]  /*79f0*/  BRA `(.L_x_198) ;  /* 0xfffffff400587947 */ /* 0x000fea000383ffff */
.L_x_199:
[----:B------:R-:W-:-:S00]  /*7a00*/  BRA `(.L_x_199) ;  /* 0xfffffffc00fc7947 */ /* 0x000fc0000383ffff */
[----:B------:R-:W-:-:S00]  /*7a10*/  NOP ;  /* 0x0000000000007918 */ /* 0x000fc00000000000 */
        /* <DEDUP_REMOVED lines=14> */
.L_x_200:


//--------------------- .nv.global.init           --------------------------
	.section	.nv.global.init,"aw",@progbits
.nv.global.init:
	.type		$str$22,@object
	.size		$str$22,($str$23 - $str$22)
$str$22:
        /*0000*/ 	.byte	0x6b, 0x5f, 0x74, 0x69, 0x6c, 0x65, 0x5f, 0x63, 0x6f, 0x75, 0x6e, 0x74, 0x20, 0x3e, 0x3d, 0x20
        /*0010*/ 	.byte	0x31, 0x00
	.type		$str$23,@object
	.size		$str$23,(__unnamed_1 - $str$23)
$str$23:
        /*0012*/ 	.byte	0x2f, 0x74, 0x6d, 0x70, 0x2f, 0x63, 0x75, 0x74, 0x6c, 0x61, 0x73, 0x73, 0x5f, 0x73, 0x77, 0x65
        /*0022*/ 	.byte	0x65, 0x70, 0x5f, 0x73, 0x72, 0x63, 0x2f, 0x69, 0x6e, 0x63, 0x6c, 0x75, 0x64, 0x65, 0x2f, 0x63
        /*0032*/ 	.byte	0x75, 0x74, 0x6c, 0x61, 0x73, 0x73, 0x2f, 0x67, 0x65, 0x6d, 0x6d, 0x2f, 0x63, 0x6f, 0x6c, 0x6c
        /*0042*/ 	.byte	0x65, 0x63, 0x74, 0x69, 0x76, 0x65, 0x2f, 0x73, 0x6d, 0x39, 0x30, 0x5f, 0x6d, 0x6d, 0x61, 0x5f
        /*0052*/ 	.byte	0x74, 0x6d, 0x61, 0x5f, 0x67, 0x6d, 0x6d, 0x61, 0x5f, 0x73, 0x73, 0x5f, 0x77, 0x61, 0x72, 0x70
        /*0062*/ 	.byte	0x73, 0x70, 0x65, 0x63, 0x69, 0x61, 0x6c, 0x69, 0x7a, 0x65, 0x64, 0x2e, 0x68, 0x70, 0x70, 0x00
	.type		__unnamed_1,@object
	.size		__unnamed_1,(.L_0 - __unnamed_1)
__unnamed_1:
        /*0072*/ 	.byte	0x76, 0x6f, 0x69, 0x64, 0x20, 0x63, 0x75, 0x74, 0x6c, 0x61, 0x73, 0x73, 0x3a, 0x3a, 0x67, 0x65
        /* <DEDUP_REMOVED lines=172> */
        /*0b42*/ 	.byte	0x79, 0x5d, 0x00
.L_0:


//--------------------- .nv.shared._ZN7cutlass13device_kernelINS_4gemm6kernel13GemmUniversalIN4cute5tupleIJiiiiEEENS1_10collective13CollectiveMmaINS1_34MainloopSm90TmaGmmaWarpSpecializedILi25ENS5_IJNS4_1CILi2EEENSA_ILi1EEESC_EEENS1_32KernelTmaWarpSpecializedPingpongEEENS5_IJNSA_ILi64EEENSA_ILi80EEESG_EEEaNS5_IJlSC_lEEEaSJ_NS4_8TiledMMAINS4_8MMA_AtomIJNS4_4SM904GMMA26MMA_64x16x32_S32S8S8_SS_TNEEEENS4_6LayoutINS5_IJSC_SC_SC_EEENS5_IJNSA_ILi0EEESS_SS_EEEEENS5_IJNS4_10UnderscoreESV_SV_EEEEENS4_13SM90_TMA_LOADENS4_14ComposedLayoutINS4_7SwizzleILi2ELi4ELi3EEENS4_18smem_ptr_flag_bitsILi8EEENSQ_INS5_IJNSA_ILi8EEESG_EEENS5_IJSG_SC_EEEEEEEvNS4_8identityENS4_23SM90_TMA_LOAD_MULTICASTES18_vS19_EENS_8epilogue10collective6detail29Sm90TmaWarpSpecializedAdapterINS1D_15DefaultEpilogueIaSJ_SJ_NS1C_6thread17LinearCombinationIaLi1EiiLNS1H_9ScaleType4KindE0ELNS_15FloatRoundStyleE2EaEENS1_15EpilogueDefaultEEEEEvvEEEEvNT_6ParamsE --------------------------
	.section	.nv.shared._ZN7cutlass13device_kernelINS_4gemm6kernel13GemmUniversalIN4cute5tupleIJiiiiEEENS1_10collective13CollectiveMmaINS1_34MainloopSm90TmaGmmaWarpSpecializedILi25ENS5_IJNS4_1CILi2EEENSA_ILi1EEESC_EEENS1_32KernelTmaWarpSpecializedPingpongEEENS5_IJNSA_ILi64EEENSA_ILi80EEESG_EEEaNS5_IJlSC_lEEEaSJ_NS4_8TiledMMAINS4_8MMA_AtomIJNS4_4SM904GMMA26MMA_64x16x32_S32S8S8_SS_TNEEEENS4_6LayoutINS5_IJSC_SC_SC_EEENS5_IJNSA_ILi0EEESS_SS_EEEEENS5_IJNS4_10UnderscoreESV_SV_EEEEENS4_13SM90_TMA_LOADENS4_14ComposedLayoutINS4_7SwizzleILi2ELi4ELi3EEENS4_18smem_ptr_flag_bitsILi8EEENSQ_INS5_IJNSA_ILi8EEESG_EEENS5_IJSG_SC_EEEEEEEvNS4_8identityENS4_23SM90_TMA_LOAD_MULTICASTES18_vS19_EENS_8epilogue10collective6detail29Sm90TmaWarpSpecializedAdapterINS1D_15DefaultEpilogueIaSJ_SJ_NS1C_6thread17LinearCombinationIaLi1EiiLNS1H_9ScaleType4KindE0ELNS_15FloatRoundStyleE2EaEENS1_15EpilogueDefaultEEEEEvvEEEEvNT_6ParamsE,"aw",@nobits
	.sectionflags	@""
	.align	16
	.zero		1024


//--------------------- .nv.shared.reserved.0     --------------------------
	.section	.nv.shared.reserved.0,"aw",@nobits
	.weak		__nv_reservedSMEM_offset_0_alias
	.size		__nv_reservedSMEM_offset_0_alias, 0, 0
	.other		__nv_reservedSMEM_offset_0_alias,@"STO_CUDA_RESERVED_SHARED STV_DEFAULT"
__nv_reservedSMEM_offset_0_alias:
	.zero		0


//--------------------- .nv.global                --------------------------
	.section	.nv.global,"aw",@nobits
.nv.global:
	.type		_ZN39_INTERNAL_293afa0b_4_k_cu_8cb45d5e_49674cute1_E,@object
	.size		_ZN39_INTERNAL_293afa0b_4_k_cu_8cb45d5e_49674cute1_E,(_ZN39_INTERNAL_293afa0b_4_k_cu_8cb45d5e_49674cuda3std3__45__cpo6cbeginE - _ZN39_INTERNAL_293afa0b_4_k_cu_8cb45d5e_49674cute1_E)
_ZN39_INTERNAL_293afa0b_4_k_cu_8cb45d5e_49674cute1_E:
	.zero		1
	.type		_ZN39_INTERNAL_293afa0b_4_k_cu_8cb45d5e_49674cuda3std3__45__cpo6cbeginE,@object
	.size		_ZN39_INTERNAL_293afa0b_4_k_cu_8cb45d5e_49674cuda3std3__45__cpo6cbeginE,(_ZN39_INTERNAL_293afa0b_4_k_cu_8cb45d5e_49674cuda3std3__48in_placeE - _ZN39_INTERNAL_293afa0b_4_k_cu_8cb45d5e_49674cuda3std3__45__cpo6cbeginE)
_ZN39_INTERNAL_293afa0b_4_k_cu_8cb45d5e_49674cuda3std3__45__cpo6cbeginE:
	.zero		1
	.type		_ZN39_INTERNAL_293afa0b_4_k_cu_8cb45d5e_49674cuda3std3__48in_placeE,@object
	.size		_ZN39_INTERNAL_293afa0b_4_k_cu_8cb45d5e_49674cuda3std3__48in_placeE,(_ZN39_INTERNAL_293afa0b_4_k_cu_8cb45d5e_49674cuda3std6ranges3__45__cpo9iter_moveE - _ZN39_INTERNAL_293afa0b_4_k_cu_8cb45d5e_49674cuda3std3__48in_placeE)
_ZN39_INTERNAL_293afa0b_4_k_cu_8cb45d5e_49674cuda3std3__48in_placeE:
	.zero		1
	.type		_ZN39_INTERNAL_293afa0b_4_k_cu_8cb45d5e_49674cuda3std6ranges3__45__cpo9iter_moveE,@object
	.size		_ZN39_INTERNAL_293afa0b_4_k_cu_8cb45d5e_49674cuda3std6ranges3__45__cpo9iter_moveE,(_ZN39_INTERNAL_293afa0b_4_k_cu_8cb45d5e_49674cuda3std3__45__cpo5beginE - _ZN39_INTERNAL_293afa0b_4_k_cu_8cb45d5e_49674cuda3std6ranges3__45__cpo9iter_moveE)
_ZN39_INTERNAL_293afa0b_4_k_cu_8cb45d5e_49674cuda3std6ranges3__45__cpo9iter_moveE:
	.zero		1
	.type		_ZN39_INTERNAL_293afa0b_4_k_cu_8cb45d5e_49674cuda3std3__45__cpo5beginE,@object
	.size		_ZN39_INTERNAL_293afa0b_4_k_cu_8cb45d5e_49674cuda3std3__45__cpo5beginE,(_ZN39_INTERNAL_293afa0b_4_k_cu_8cb45d5e_49674cuda3std3__441_GLOBAL__N__293afa0b_4_k_cu_8cb45d5e_49676ignoreE - _ZN39_INTERNAL_293afa0b_4_k_cu_8cb45d5e_49674cuda3std3__45__cpo5beginE)
_ZN39_INTERNAL_293afa0b_4_k_cu_8cb45d5e_49674cuda3std3__45__cpo5beginE:
	.zero		1
	.type		_ZN39_INTERNAL_293afa0b_4_k_cu_8cb45d5e_49674cuda3std3__441_GLOBAL__N__293afa0b_4_k_cu_8cb45d5e_49676ignoreE,@object
	.size		_ZN39_INTERNAL_293afa0b_4_k_cu_8cb45d5e_49674cuda3std3__441_GLOBAL__N__293afa0b_4_k_cu_8cb45d5e_49676ignoreE,(_ZN39_INTERNAL_293afa0b_4_k_cu_8cb45d5e_49674cute7productE - _ZN39_INTERNAL_293afa0b_4_k_cu_8cb45d5e_49674cuda3std3__441_GLOBAL__N__293afa0b_4_k_cu_8cb45d5e_49676ignoreE)
_ZN39_INTERNAL_293afa0b_4_k_cu_8cb45d5e_49674cuda3std3__441_GLOBAL__N__293afa0b_4_k_cu_8cb45d5e_49676ignoreE:
	.zero		1
	.type		_ZN39_INTERNAL_293afa0b_4_k_cu_8cb45d5e_49674cute7productE,@object
	.size		_ZN39_INTERNAL_293afa0b_4_k_cu_8cb45d5e_49674cute7productE,(_ZN39_INTERNAL_293afa0b_4_k_cu_8cb45d5e_49674cuda3std3__45__cpo3endE - _ZN39_INTERNAL_293afa0b_4_k_cu_8cb45d5e_49674cute7productE)
_ZN39_INTERNAL_293afa0b_4_k_cu_8cb45d5e_49674cute7productE:
	.zero		1
	.type		_ZN39_INTERNAL_293afa0b_4_k_cu_8cb45d5e_49674cuda3std3__45__cpo3endE,@object
	.size		_ZN39_INTERNAL_293afa0b_4_k_cu_8cb45d5e_49674cuda3std3__45__cpo3endE,(_ZN39_INTERNAL_293afa0b_4_k_cu_8cb45d5e_49674cuda3std3__419piecewise_constructE - _ZN39_INTERNAL_293afa0b_4_k_cu_8cb45d5e_49674cuda3std3__45__cpo3endE)
_ZN39_INTERNAL_293afa0b_4_k_cu_8cb45d5e_49674cuda3std3__45__cpo3endE:
	.zero		1
	.type		_ZN39_INTERNAL_293afa0b_4_k_cu_8cb45d5e_49674cuda3std3__419piecewise_constructE,@object
	.size		_ZN39_INTERNAL_293afa0b_4_k_cu_8cb45d5e_49674cuda3std3__419piecewise_constructE,(_ZN39_INTERNAL_293afa0b_4_k_cu_8cb45d5e_49674cuda3std3__45__cpo4cendE - _ZN39_INTERNAL_293afa0b_4_k_cu_8cb45d5e_49674cuda3std3__419piecewise_constructE)
_ZN39_INTERNAL_293afa0b_4_k_cu_8cb45d5e_49674cuda3std3__419piecewise_constructE:
	.zero		1
	.type		_ZN39_INTERNAL_293afa0b_4_k_cu_8cb45d5e_49674cuda3std3__45__cpo4cendE,@object
	.size		_ZN39_INTERNAL_293afa0b_4_k_cu_8cb45d5e_49674cuda3std3__45__cpo4cendE,(_ZN39_INTERNAL_293afa0b_4_k_cu_8cb45d5e_49674cuda3std6ranges3__45__cpo4swapE - _ZN39_INTERNAL_293afa0b_4_k_cu_8cb45d5e_49674cuda3std3__45__cpo4cendE)
_ZN39_INTERNAL_293afa0b_4_k_cu_8cb45d5e_49674cuda3std3__45__cpo4cendE:
	.zero		1
	.type		_ZN39_INTERNAL_293afa0b_4_k_cu_8cb45d5e_49674cuda3std6ranges3__45__cpo4swapE,@object
	.size		_ZN39_INTERNAL_293afa0b_4_k_cu_8cb45d5e_49674cuda3std6ranges3__45__cpo4swapE,(.L_8 - _ZN39_INTERNAL_293afa0b_4_k_cu_8cb45d5e_49674cuda3std6ranges3__45__cpo4swapE)
_ZN39_INTERNAL_293afa0b_4_k_cu_8cb45d5e_49674cuda3std6ranges3__45__cpo4swapE:
	.zero		1
.L_8:


//--------------------- .nv.constant0._ZN7cutlass13device_kernelINS_4gemm6kernel13GemmUniversalIN4cute5tupleIJiiiiEEENS1_10collective13CollectiveMmaINS1_34MainloopSm90TmaGmmaWarpSpecializedILi25ENS5_IJNS4_1CILi2EEENSA_ILi1EEESC_EEENS1_32KernelTmaWarpSpecializedPingpongEEENS5_IJNSA_ILi64EEENSA_ILi80EEESG_EEEaNS5_IJlSC_lEEEaSJ_NS4_8TiledMMAINS4_8MMA_AtomIJNS4_4SM904GMMA26MMA_64x16x32_S32S8S8_SS_TNEEEENS4_6LayoutINS5_IJSC_SC_SC_EEENS5_IJNSA_ILi0EEESS_SS_EEEEENS5_IJNS4_10UnderscoreESV_SV_EEEEENS4_13SM90_TMA_LOADENS4_14ComposedLayoutINS4_7SwizzleILi2ELi4ELi3EEENS4_18smem_ptr_flag_bitsILi8EEENSQ_INS5_IJNSA_ILi8EEESG_EEENS5_IJSG_SC_EEEEEEEvNS4_8identityENS4_23SM90_TMA_LOAD_MULTICASTES18_vS19_EENS_8epilogue10collective6detail29Sm90TmaWarpSpecializedAdapterINS1D_15DefaultEpilogueIaSJ_SJ_NS1C_6thread17LinearCombinationIaLi1EiiLNS1H_9ScaleType4KindE0ELNS_15FloatRoundStyleE2EaEENS1_15EpilogueDefaultEEEEEvvEEEEvNT_6ParamsE --------------------------
	.section	.nv.constant0._ZN7cutlass13device_kernelINS_4gemm6kernel13GemmUniversalIN4cute5tupleIJiiiiEEENS1_10collective13CollectiveMmaINS1_34MainloopSm90TmaGmmaWarpSpecializedILi25ENS5_IJNS4_1CILi2EEENSA_ILi1EEESC_EEENS1_32KernelTmaWarpSpecializedPingpongEEENS5_IJNSA_ILi64EEENSA_ILi80EEESG_EEEaNS5_IJlSC_lEEEaSJ_NS4_8TiledMMAINS4_8MMA_AtomIJNS4_4SM904GMMA26MMA_64x16x32_S32S8S8_SS_TNEEEENS4_6LayoutINS5_IJSC_SC_SC_EEENS5_IJNSA_ILi0EEESS_SS_EEEEENS5_IJNS4_10UnderscoreESV_SV_EEEEENS4_13SM90_TMA_LOADENS4_14ComposedLayoutINS4_7SwizzleILi2ELi4ELi3EEENS4_18smem_ptr_flag_bitsILi8EEENSQ_INS5_IJNSA_ILi8EEESG_EEENS5_IJSG_SC_EEEEEEEvNS4_8identityENS4_23SM90_TMA_LOAD_MULTICASTES18_vS19_EENS_8epilogue10collective6detail29Sm90TmaWarpSpecializedAdapterINS1D_15DefaultEpilogueIaSJ_SJ_NS1C_6thread17LinearCombinationIaLi1EiiLNS1H_9ScaleType4KindE0ELNS_15FloatRoundStyleE2EaEENS1_15EpilogueDefaultEEEEEvvEEEEvNT_6ParamsE,"a",@progbits
	.sectionflags	@""
	.align	4
.nv.constant0._ZN7cutlass13device_kernelINS_4gemm6kernel13GemmUniversalIN4cute5tupleIJiiiiEEENS1_10collective13CollectiveMmaINS1_34MainloopSm90TmaGmmaWarpSpecializedILi25ENS5_IJNS4_1CILi2EEENSA_ILi1EEESC_EEENS1_32KernelTmaWarpSpecializedPingpongEEENS5_IJNSA_ILi64EEENSA_ILi80EEESG_EEEaNS5_IJlSC_lEEEaSJ_NS4_8TiledMMAINS4_8MMA_AtomIJNS4_4SM904GMMA26MMA_64x16x32_S32S8S8_SS_TNEEEENS4_6LayoutINS5_IJSC_SC_SC_EEENS5_IJNSA_ILi0EEESS_SS_EEEEENS5_IJNS4_10UnderscoreESV_SV_EEEEENS4_13SM90_TMA_LOADENS4_14ComposedLayoutINS4_7SwizzleILi2ELi4ELi3EEENS4_18smem_ptr_flag_bitsILi8EEENSQ_INS5_IJNSA_ILi8EEESG_EEENS5_IJSG_SC_EEEEEEEvNS4_8identityENS4_23SM90_TMA_LOAD_MULTICASTES18_vS19_EENS_8epilogue10collective6detail29Sm90TmaWarpSpecializedAdapterINS1D_15DefaultEpilogueIaSJ_SJ_NS1C_6thread17LinearCombinationIaLi1EiiLNS1H_9ScaleType4KindE0ELNS_15FloatRoundStyleE2EaEENS1_15EpilogueDefaultEEEEEvvEEEEvNT_6ParamsE:
	.zero		1664


//--------------------- SYMBOLS --------------------------

	.type		.nv.reservedSmem.offset0,@object
	.size		.nv.reservedSmem.offset0,0x4
	.type		__assertfail,@function
